def attn_fwd(
    Q,
    K,
    V,
    Out,
    Lse,
    sm_scale,
    stride_qz,
    stride_qh,
    stride_qm,
    stride_qk,
    stride_kz,
    stride_kh,
    stride_kn,
    stride_kk,
    stride_vz,
    stride_vh,
    stride_vn,
    stride_vk,
    stride_oz,
    stride_oh,
    stride_om,
    stride_ok,
    seqlen_q,
    seqlen_k,
    BLOCK_M: tl.constexpr,
    BLOCK_N: tl.constexpr,
    HEAD_DIM: tl.constexpr,
    CAUSAL: tl.constexpr,
):
    start_m = tl.program_id(0)
    off_hz = tl.program_id(1)
    q_off = off_hz * stride_qh
    k_off = off_hz * stride_kh
    v_off = off_hz * stride_vh
    offs_m = start_m * BLOCK_M + tl.arange(0, BLOCK_M)
    offs_d = tl.arange(0, HEAD_DIM)
    offs_n = tl.arange(0, BLOCK_N)
    q_ptrs = Q + q_off + offs_m[:, None] * stride_qm + offs_d[None, :] * stride_qk
    k_ptrs = K + k_off + offs_d[:, None] * stride_kk + offs_n[None, :] * stride_kn
    v_ptrs = V + v_off + offs_n[:, None] * stride_vn + offs_d[None, :] * stride_vk
    m_i = tl.full([BLOCK_M], float("-inf"), dtype=tl.float32)
    l_i = tl.zeros([BLOCK_M], dtype=tl.float32) + 1.0
    acc = tl.zeros([BLOCK_M, HEAD_DIM], dtype=tl.float32)
    q = tl.load(q_ptrs)
    acc, l_i, m_i = _attn_fwd_inner(
        acc,
        l_i,
        m_i,
        q,
        k_ptrs,
        v_ptrs,
        sm_scale,
        stride_kn,
        stride_vn,
        start_m,
        seqlen_k,
        BLOCK_M,
        BLOCK_N,
        HEAD_DIM,
        CAUSAL,
    )
    acc = acc / l_i[:, None]
    lse = m_i + tl.math.log2(l_i) / 1.4426950408889634
    o_ptrs = (
        Out
        + off_hz * stride_oh
        + offs_m[:, None] * stride_om
        + offs_d[None, :] * stride_ok
    )
    tl.store(o_ptrs, acc.to(Out.dtype.element_ty))
    tl.store(Lse + off_hz * seqlen_q + offs_m, lse)

# config = {"BLOCK_M": 256, "BLOCK_N": 32, "HEAD_DIM": 128, "arch": "sm_100", "causal": true, "dtype": "fp8e4m3", "num_stages": 2, "num_warps": 16}
# arch = sm_100


// ===== COMPILED SASS (sm_100a) =====

	.target	sm_100a

	.elftype	@"ET_EXEC"


//--------------------- .note.nv.tkinfo           --------------------------
	.section	.note.nv.tkinfo,"",@"SHT_NOTE"
	.sectionflags	@"SHF_NOTE_NV_TKINFO"
	.tkinfo
        /*0018*/ 	.word	0x00000081
        /*0030*/ 	.string	""
        /*0030*/ 	.string	"ptxas-blackwell"
        /*0030*/ 	.string	"Cuda compilation tools, release 12.9, V12.9.86"
        /*0030*/ 	.string	"Build cuda_12.9.r12.9/compiler.36037853_0"
        /*0030*/ 	.string	"-v  -suppress-debug-info  -lineinfo  -arch sm_100a "



//--------------------- .note.nv.cuver            --------------------------
	.section	.note.nv.cuver,"",@"SHT_NOTE"
	.sectionflags	@"SHF_NOTE_NV_CUVER"
        /*0018*/ 	.short	0x0001
        /*001a*/ 	.short	0x0064
        /*001c*/ 	.short	0x0001
        /*001e*/ 	.short	0x0000
        /*0020*/ 	.short	0x0001
        /*0022*/ 	.short	0x0000


//--------------------- .nv.info                  --------------------------
	.section	.nv.info,"",@"SHT_CUDA_INFO"
	.align	4


	//----- nvinfo : EIATTR_REGCOUNT
	.align		4
        /*0000*/ 	.byte	0x04, 0x2f
        /*0002*/ 	.short	(.L_2 - .L_1)
	.align		4
.L_1:
        /*0004*/ 	.word	index@(attn_fwd)
        /*0008*/ 	.word	0x00000080


	//----- nvinfo : EIATTR_FRAME_SIZE
	.align		4
.L_2:
        /*000c*/ 	.byte	0x04, 0x11
        /*000e*/ 	.short	(.L_4 - .L_3)
	.align		4
.L_3:
        /*0010*/ 	.word	index@(attn_fwd)
        /*0014*/ 	.word	0x000000c0


	//----- nvinfo : EIATTR_MIN_STACK_SIZE
	.align		4
.L_4:
        /*0018*/ 	.byte	0x04, 0x12
        /*001a*/ 	.short	(.L_6 - .L_5)
	.align		4
.L_5:
        /*001c*/ 	.word	index@(attn_fwd)
        /*0020*/ 	.word	0x000000c0
.L_6:


//--------------------- .nv.info.attn_fwd         --------------------------
	.section	.nv.info.attn_fwd,"",@"SHT_CUDA_INFO"
	.sectionflags	@""
	.align	4


	//----- nvinfo : EIATTR_CUDA_API_VERSION
	.align		4
        /*0000*/ 	.byte	0x04, 0x37
        /*0002*/ 	.short	(.L_8 - .L_7)
.L_7:
        /*0004*/ 	.word	0x00000081


	//----- nvinfo : EIATTR_KPARAM_INFO
	.align		4
.L_8:
        /*0008*/ 	.byte	0x04, 0x17
        /*000a*/ 	.short	(.L_10 - .L_9)
.L_9:
        /*000c*/ 	.word	0x00000000
        /*0010*/ 	.short	0x0019
        /*0012*/ 	.short	0x0080
        /*0014*/ 	.byte	0x00, 0xf4, 0x21, 0x00


	//----- nvinfo : EIATTR_KPARAM_INFO
	.align		4
.L_10:
        /*0018*/ 	.byte	0x04, 0x17
        /*001a*/ 	.short	(.L_12 - .L_11)
.L_11:
        /*001c*/ 	.word	0x00000000
        /*0020*/ 	.short	0x0018
        /*0022*/ 	.short	0x0078
        /*0024*/ 	.byte	0x00, 0xf4, 0x21, 0x00


	//----- nvinfo : EIATTR_KPARAM_INFO
	.align		4
.L_12:
        /*0028*/ 	.byte	0x04, 0x17
        /*002a*/ 	.short	(.L_14 - .L_13)
.L_13:
        /*002c*/ 	.word	0x00000000
        /*0030*/ 	.short	0x0017
        /*0032*/ 	.short	0x0070
        /*0034*/ 	.byte	0x00, 0xf0, 0x11, 0x00


	//----- nvinfo : EIATTR_KPARAM_INFO
	.align		4
.L_14:
        /*0038*/ 	.byte	0x04, 0x17
        /*003a*/ 	.short	(.L_16 - .L_15)
.L_15:
        /*003c*/ 	.word	0x00000000
        /*0040*/ 	.short	0x0016
        /*0042*/ 	.short	0x006c
        /*0044*/ 	.byte	0x00, 0xf0, 0x11, 0x00


	//----- nvinfo : EIATTR_KPARAM_INFO
	.align		4
.L_16:
        /*0048*/ 	.byte	0x04, 0x17
        /*004a*/ 	.short	(.L_18 - .L_17)
.L_17:
        /*004c*/ 	.word	0x00000000
        /*0050*/ 	.short	0x0015
        /*0052*/ 	.short	0x0068
        /*0054*/ 	.byte	0x00, 0xf0, 0x11, 0x00


	//----- nvinfo : EIATTR_KPARAM_INFO
	.align		4
.L_18:
        /*0058*/ 	.byte	0x04, 0x17
        /*005a*/ 	.short	(.L_20 - .L_19)
.L_19:
        /*005c*/ 	.word	0x00000000
        /*0060*/ 	.short	0x0014
        /*0062*/ 	.short	0x0064
        /*0064*/ 	.byte	0x00, 0xf0, 0x11, 0x00


	//----- nvinfo : EIATTR_KPARAM_INFO
	.align		4
.L_20:
        /*0068*/ 	.byte	0x04, 0x17
        /*006a*/ 	.short	(.L_22 - .L_21)
.L_21:
        /*006c*/ 	.word	0x00000000
        /*0070*/ 	.short	0x0013
        /*0072*/ 	.short	0x0060
        /*0074*/ 	.byte	0x00, 0xf0, 0x11, 0x00


	//----- nvinfo : EIATTR_KPARAM_INFO
	.align		4
.L_22:
        /*0078*/ 	.byte	0x04, 0x17
        /*007a*/ 	.short	(.L_24 - .L_23)
.L_23:
        /*007c*/ 	.word	0x00000000
        /*0080*/ 	.short	0x0012
        /*0082*/ 	.short	0x005c
        /*0084*/ 	.byte	0x00, 0xf0, 0x11, 0x00


	//----- nvinfo : EIATTR_KPARAM_INFO
	.align		4
.L_24:
        /*0088*/ 	.byte	0x04, 0x17
        /*008a*/ 	.short	(.L_26 - .L_25)
.L_25:
        /*008c*/ 	.word	0x00000000
        /*0090*/ 	.short	0x0011
        /*0092*/ 	.short	0x0058
        /*0094*/ 	.byte	0x00, 0xf0, 0x11, 0x00


	//----- nvinfo : EIATTR_KPARAM_INFO
	.align		4
.L_26:
        /*0098*/ 	.byte	0x04, 0x17
        /*009a*/ 	.short	(.L_28 - .L_27)
.L_27:
        /*009c*/ 	.word	0x00000000
        /*00a0*/ 	.short	0x0010
        /*00a2*/ 	.short	0x0054
        /*00a4*/ 	.byte	0x00, 0xf0, 0x11, 0x00


	//----- nvinfo : EIATTR_KPARAM_INFO
	.align		4
.L_28:
        /*00a8*/ 	.byte	0x04, 0x17
        /*00aa*/ 	.short	(.L_30 - .L_29)
.L_29:
        /*00ac*/ 	.word	0x00000000
        /*00b0*/ 	.short	0x000f
        /*00b2*/ 	.short	0x0050
        /*00b4*/ 	.byte	0x00, 0xf0, 0x11, 0x00


	//----- nvinfo : EIATTR_KPARAM_INFO
	.align		4
.L_30:
        /*00b8*/ 	.byte	0x04, 0x17
        /*00ba*/ 	.short	(.L_32 - .L_31)
.L_31:
        /*00bc*/ 	.word	0x00000000
        /*00c0*/ 	.short	0x000e
        /*00c2*/ 	.short	0x004c
        /*00c4*/ 	.byte	0x00, 0xf0, 0x11, 0x00


	//----- nvinfo : EIATTR_KPARAM_INFO
	.align		4
.L_32:
        /*00c8*/ 	.byte	0x04, 0x17
        /*00ca*/ 	.short	(.L_34 - .L_33)
.L_33:
        /*00cc*/ 	.word	0x00000000
        /*00d0*/ 	.short	0x000d
        /*00d2*/ 	.short	0x0048
        /*00d4*/ 	.byte	0x00, 0xf0, 0x11, 0x00


	//----- nvinfo : EIATTR_KPARAM_INFO
	.align		4
.L_34:
        /*00d8*/ 	.byte	0x04, 0x17
        /*00da*/ 	.short	(.L_36 - .L_35)
.L_35:
        /*00dc*/ 	.word	0x00000000
        /*00e0*/ 	.short	0x000c
        /*00e2*/ 	.short	0x0044
        /*00e4*/ 	.byte	0x00, 0xf0, 0x11, 0x00


	//----- nvinfo : EIATTR_KPARAM_INFO
	.align		4
.L_36:
        /*00e8*/ 	.byte	0x04, 0x17
        /*00ea*/ 	.short	(.L_38 - .L_37)
.L_37:
        /*00ec*/ 	.word	0x00000000
        /*00f0*/ 	.short	0x000b
        /*00f2*/ 	.short	0x0040
        /*00f4*/ 	.byte	0x00, 0xf0, 0x11, 0x00


	//----- nvinfo : EIATTR_KPARAM_INFO
	.align		4
.L_38:
        /*00f8*/ 	.byte	0x04, 0x17
        /*00fa*/ 	.short	(.L_40 - .L_39)
.L_39:
        /*00fc*/ 	.word	0x00000000
        /*0100*/ 	.short	0x000a
        /*0102*/ 	.short	0x003c
        /*0104*/ 	.byte	0x00, 0xf0, 0x11, 0x00


	//----- nvinfo : EIATTR_KPARAM_INFO
	.align		4
.L_40:
        /*0108*/ 	.byte	0x04, 0x17
        /*010a*/ 	.short	(.L_42 - .L_41)
.L_41:
        /*010c*/ 	.word	0x00000000
        /*0110*/ 	.short	0x0009
        /*0112*/ 	.short	0x0038
        /*0114*/ 	.byte	0x00, 0xf0, 0x11, 0x00


	//----- nvinfo : EIATTR_KPARAM_INFO
	.align		4
.L_42:
        /*0118*/ 	.byte	0x04, 0x17
        /*011a*/ 	.short	(.L_44 - .L_43)
.L_43:
        /*011c*/ 	.word	0x00000000
        /*0120*/ 	.short	0x0008
        /*0122*/ 	.short	0x0034
        /*0124*/ 	.byte	0x00, 0xf0, 0x11, 0x00


	//----- nvinfo : EIATTR_KPARAM_INFO
	.align		4
.L_44:
        /*0128*/ 	.byte	0x04, 0x17
        /*012a*/ 	.short	(.L_46 - .L_45)
.L_45:
        /*012c*/ 	.word	0x00000000
        /*0130*/ 	.short	0x0007
        /*0132*/ 	.short	0x0030
        /*0134*/ 	.byte	0x00, 0xf0, 0x11, 0x00


	//----- nvinfo : EIATTR_KPARAM_INFO
	.align		4
.L_46:
        /*0138*/ 	.byte	0x04, 0x17
        /*013a*/ 	.short	(.L_48 - .L_47)
.L_47:
        /*013c*/ 	.word	0x00000000
        /*0140*/ 	.short	0x0006
        /*0142*/ 	.short	0x002c
        /*0144*/ 	.byte	0x00, 0xf0, 0x11, 0x00


	//----- nvinfo : EIATTR_KPARAM_INFO
	.align		4
.L_48:
        /*0148*/ 	.byte	0x04, 0x17
        /*014a*/ 	.short	(.L_50 - .L_49)
.L_49:
        /*014c*/ 	.word	0x00000000
        /*0150*/ 	.short	0x0005
        /*0152*/ 	.short	0x0028
        /*0154*/ 	.byte	0x00, 0xf0, 0x11, 0x00


	//----- nvinfo : EIATTR_KPARAM_INFO
	.align		4
.L_50:
        /*0158*/ 	.byte	0x04, 0x17
        /*015a*/ 	.short	(.L_52 - .L_51)
.L_51:
        /*015c*/ 	.word	0x00000000
        /*0160*/ 	.short	0x0004
        /*0162*/ 	.short	0x0020
        /*0164*/ 	.byte	0x00, 0xf4, 0x21, 0x00


	//----- nvinfo : EIATTR_KPARAM_INFO
	.align		4
.L_52:
        /*0168*/ 	.byte	0x04, 0x17
        /*016a*/ 	.short	(.L_54 - .L_53)
.L_53:
        /*016c*/ 	.word	0x00000000
        /*0170*/ 	.short	0x0003
        /*0172*/ 	.short	0x0018
        /*0174*/ 	.byte	0x00, 0xf4, 0x21, 0x00


	//----- nvinfo : EIATTR_KPARAM_INFO
	.align		4
.L_54:
        /*0178*/ 	.byte	0x04, 0x17
        /*017a*/ 	.short	(.L_56 - .L_55)
.L_55:
        /*017c*/ 	.word	0x00000000
        /*0180*/ 	.short	0x0002
        /*0182*/ 	.short	0x0010
        /*0184*/ 	.byte	0x00, 0xf4, 0x21, 0x00


	//----- nvinfo : EIATTR_KPARAM_INFO
	.align		4
.L_56:
        /*0188*/ 	.byte	0x04, 0x17
        /*018a*/ 	.short	(.L_58 - .L_57)
.L_57:
        /*018c*/ 	.word	0x00000000
        /*0190*/ 	.short	0x0001
        /*0192*/ 	.short	0x0008
        /*0194*/ 	.byte	0x00, 0xf4, 0x21, 0x00


	//----- nvinfo : EIATTR_KPARAM_INFO
	.align		4
.L_58:
        /*0198*/ 	.byte	0x04, 0x17
        /*019a*/ 	.short	(.L_60 - .L_59)
.L_59:
        /*019c*/ 	.word	0x00000000
        /*01a0*/ 	.short	0x0000
        /*01a2*/ 	.short	0x0000
        /*01a4*/ 	.byte	0x00, 0xf4, 0x21, 0x00


	//----- nvinfo : EIATTR_SPARSE_MMA_MASK
	.align		4
.L_60:
        /*01a8*/ 	.byte	0x03, 0x50
        /*01aa*/ 	.short	0x0000


	//----- nvinfo : EIATTR_MAXREG_COUNT
	.align		4
        /*01ac*/ 	.byte	0x03, 0x1b
        /*01ae*/ 	.short	0x0080


	//----- nvinfo : EIATTR_NUM_BARRIERS
	.align		4
        /*01b0*/ 	.byte	0x02, 0x4c
        /*01b2*/ 	.byte	0x01
	.zero		1


	//----- nvinfo : EIATTR_ANNOTATIONS
	.align		4
        /*01b4*/ 	.byte	0x04, 0x55
        /*01b6*/ 	.short	(.L_62 - .L_61)


	//   ....[0]....
.L_61:
        /*01b8*/ 	.word	0x00000001
        /*01bc*/ 	.byte	0x30, 0x1c, 0x00, 0x00, 0x01, 0x00, 0x00, 0x00, 0x90, 0x1c, 0x00, 0x00, 0x01, 0x00, 0x00, 0x00
        /* <DEDUP_REMOVED lines=50> */
        /*04ec*/ 	.byte	0xd0, 0x58, 0x00, 0x00, 0x01, 0x00, 0x00, 0x00, 0xe0, 0x58, 0x00, 0x00


	//----- nvinfo : EIATTR_COOP_GROUP_MASK_REGIDS
	.align		4
.L_62:
        /*04f8*/ 	.byte	0x04, 0x29
        /*04fa*/ 	.short	(.L_64 - .L_63)


	//   ....[0]....
.L_63:
        /*04fc*/ 	.word	0xffffffff


	//   ....[1]....
        /*0500*/ 	.word	0xffffffff


	//   ....[2]....
        /*0504*/ 	.word	0xffffffff


	//   ....[3]....
        /*0508*/ 	.word	0xffffffff


	//   ....[4]....
        /*050c*/ 	.word	0xffffffff


	//   ....[5]....
        /*0510*/ 	.word	0xffffffff


	//   ....[6]....
        /*0514*/ 	.word	0xffffffff


	//   ....[7]....
        /*0518*/ 	.word	0xffffffff


	//   ....[8]....
        /*051c*/ 	.word	0xffffffff


	//   ....[9]....
        /*0520*/ 	.word	0xffffffff


	//   ....[10]....
        /*0524*/ 	.word	0xffffffff


	//   ....[11]....
        /*0528*/ 	.word	0xffffffff


	//   ....[12]....
        /*052c*/ 	.word	0xffffffff


	//   ....[13]....
        /*0530*/ 	.word	0xffffffff


	//   ....[14]....
        /*0534*/ 	.word	0xffffffff


	//   ....[15]....
        /*0538*/ 	.word	0xffffffff


	//----- nvinfo : EIATTR_COOP_GROUP_INSTR_OFFSETS
	.align		4
.L_64:
        /*053c*/ 	.byte	0x04, 0x28
        /*053e*/ 	.short	(.L_66 - .L_65)


	//   ....[0]....
.L_65:
        /*0540*/ 	.word	0x00004150


	//   ....[1]....
        /*0544*/ 	.word	0x00004330


	//   ....[2]....
        /*0548*/ 	.word	0x00004340


	//   ....[3]....
        /*054c*/ 	.word	0x00004360


	//   ....[4]....
        /*0550*/ 	.word	0x00004a00


	//   ....[5]....
        /*0554*/ 	.word	0x00004a20


	//   ....[6]....
        /*0558*/ 	.word	0x00004a30


	//   ....[7]....
        /*055c*/ 	.word	0x00004a40


	//   ....[8]....
        /*0560*/ 	.word	0x00004a50


	//   ....[9]....
        /*0564*/ 	.word	0x00004a60


	//   ....[10]....
        /*0568*/ 	.word	0x00004a70


	//   ....[11]....
        /*056c*/ 	.word	0x00004a80


	//   ....[12]....
        /*0570*/ 	.word	0x00005500


	//   ....[13]....
        /*0574*/ 	.word	0x00005510


	//   ....[14]....
        /*0578*/ 	.word	0x00005580


	//   ....[15]....
        /*057c*/ 	.word	0x00005590


	//----- nvinfo : EIATTR_VRC_CTA_INIT_COUNT
	.align		4
.L_66:
        /*0580*/ 	.byte	0x02, 0x4a
	.zero		1
	.zero		1


	//----- nvinfo : EIATTR_EXIT_INSTR_OFFSETS
	.align		4
        /*0584*/ 	.byte	0x04, 0x1c
        /*0586*/ 	.short	(.L_68 - .L_67)


	//   ....[0]....
.L_67:
        /*0588*/ 	.word	0x00008c50


	//   ....[1]....
        /*058c*/ 	.word	0x00008c80


	//----- nvinfo : EIATTR_REQNTID
	.align		4
.L_68:
        /*0590*/ 	.byte	0x04, 0x10
        /*0592*/ 	.short	(.L_70 - .L_69)
.L_69:
        /*0594*/ 	.word	0x00000200
        /*0598*/ 	.word	0x00000001
        /*059c*/ 	.word	0x00000001


	//----- nvinfo : EIATTR_CBANK_PARAM_SIZE
	.align		4
.L_70:
        /*05a0*/ 	.byte	0x03, 0x19
        /*05a2*/ 	.short	0x0088


	//----- nvinfo : EIATTR_PARAM_CBANK
	.align		4
        /*05a4*/ 	.byte	0x04, 0x0a
        /*05a6*/ 	.short	(.L_72 - .L_71)
	.align		4
.L_71:
        /*05a8*/ 	.word	index@(.nv.constant0.attn_fwd)
        /*05ac*/ 	.short	0x0380
        /*05ae*/ 	.short	0x0088


	//----- nvinfo : EIATTR_SW_WAR
	.align		4
.L_72:
        /*05b0*/ 	.byte	0x04, 0x36
        /*05b2*/ 	.short	(.L_74 - .L_73)
.L_73:
        /*05b4*/ 	.word	0x00000008
.L_74:


//--------------------- .nv.compat                --------------------------
	.section	.nv.compat,"",@"SHT_CUDA_COMPAT_INFO"
	.align	4
        /*0000*/ 	.byte	0x02, 0x02, 0x02, 0x00, 0x02, 0x05, 0x05, 0x00, 0x02, 0x03, 0x00, 0x00, 0x02, 0x06, 0x01, 0x00


//--------------------- .nv.callgraph             --------------------------
	.section	.nv.callgraph,"",@"SHT_CUDA_CALLGRAPH"
	.align	4
	.sectionentsize	8
	.align		4
        /*0000*/ 	.word	0x00000000
	.align		4
        /*0004*/ 	.word	0xffffffff
	.align		4
        /*0008*/ 	.word	0x00000000
	.align		4
        /*000c*/ 	.word	0xfffffffe
	.align		4
        /*0010*/ 	.word	0x00000000
	.align		4
        /*0014*/ 	.word	0xfffffffd
	.align		4
        /*0018*/ 	.word	0x00000000
	.align		4
        /*001c*/ 	.word	0xfffffffc


//--------------------- .nv.constant4             --------------------------
	.section	.nv.constant4,"a",@progbits
	.align	8
	.align		8
.nv.constant4:
        /*0000*/ 	.dword	_$_str


//--------------------- .text.attn_fwd            --------------------------
	.section	.text.attn_fwd,"ax",@progbits
	.align	128
        .global         attn_fwd
        .type           attn_fwd,@function
        .size           attn_fwd,(.L_x_3 - attn_fwd)
        .other          attn_fwd,@"STO_CUDA_ENTRY STV_DEFAULT"
attn_fwd:
.text.attn_fwd:
[----:B------:R-:W0:Y:S01]  /*0000*/  LDC R1, c[0x0][0x37c] ;  /* 0x0000df00ff017b82 */ /* 0x000e220000000800 */
[----:B------:R-:W1:Y:S07]  /*0010*/  S2R R0, SR_CTAID.X ;  /* 0x0000000000007919 */ /* 0x000e6e0000002500 */
[----:B------:R-:W2:Y:S01]  /*0020*/  S2UR UR8, SR_CTAID.Y ;  /* 0x00000000000879c3 */ /* 0x000ea20000002600 */
[----:B------:R-:W2:Y:S01]  /*0030*/  LDCU.64 UR4, c[0x0][0x3b0] ;  /* 0x00007600ff0477ac */ /* 0x000ea20008000a00 */
[----:B0-----:R-:W-:Y:S01]  /*0040*/  VIADD R1, R1, 0xffffff40 ;  /* 0xffffff4001017836 */ /* 0x001fe20000000000 */
[----:B------:R-:W1:Y:S01]  /*0050*/  S2R R76, SR_TID.X ;  /* 0x00000000004c7919 */ /* 0x000e620000002100 */
[----:B------:R-:W0:Y:S04]  /*0060*/  LDCU.64 UR12, c[0x0][0x358] ;  /* 0x00006b00ff0c77ac */ /* 0x000e280008000a00 */
[----:B------:R-:W3:Y:S08]  /*0070*/  LDC.64 R6, c[0x0][0x380] ;  /* 0x0000e000ff067b82 */ /* 0x000ef00000000a00 */
[----:B------:R-:W4:Y:S01]  /*0080*/  LDC R58, c[0x0][0x3b8] ;  /* 0x0000ee00ff3a7b82 */ /* 0x000f220000000800 */
[----:B--2---:R-:W-:Y:S01]  /*0090*/  UIMAD UR4, UR8, UR4, URZ ;  /* 0x00000004080472a4 */ /* 0x004fe2000f8e02ff */
[----:B-1----:R-:W-:-:S02]  /*00a0*/  PRMT R2, R76, 0x6540, R0 ;  /* 0x000065404c027816 */ /* 0x002fc40000000000 */
[----:B------:R-:W-:-:S03]  /*00b0*/  SHF.R.U32.HI R5, RZ, 0x8, R76 ;  /* 0x00000008ff057819 */ /* 0x000fc6000001164c */
[----:B------:R-:W-:Y:S01]  /*00c0*/  IMAD R3, R2, UR5, RZ ;  /* 0x0000000502037c24 */ /* 0x000fe2000f8e02ff */
[----:B------:R-:W-:Y:S01]  /*00d0*/  SGXT.U32 R5, R5, 0x1 ;  /* 0x000000010505781a */ /* 0x000fe20000000000 */
[----:B------:R-:W-:-:S03]  /*00e0*/  USHF.R.S32.HI UR5, URZ, 0x1f, UR4 ;  /* 0x0000001fff057899 */ /* 0x000fc60008011404 */
[----:B---3--:R-:W-:Y:S01]  /*00f0*/  IADD3 R57, P0, P1, R3, UR4, R6 ;  /* 0x0000000403397c10 */ /* 0x008fe2000f91e006 */
[----:B----4-:R-:W-:Y:S01]  /*0100*/  IMAD R5, R5, R58, RZ ;  /* 0x0000003a05057224 */ /* 0x010fe200078e02ff */
[----:B------:R-:W-:-:S04]  /*0110*/  SHF.R.S32.HI R54, RZ, 0x1f, R3 ;  /* 0x0000001fff367819 */ /* 0x000fc80000011403 */
[----:B------:R-:W-:Y:S01]  /*0120*/  IADD3.X R54, PT, PT, R54, UR5, R7, P0, P1 ;  /* 0x0000000536367c10 */ /* 0x000fe200087e2407 */
[----:B------:R-:W-:Y:S01]  /*0130*/  IMAD R7, R58, 0x2, R5 ;  /* 0x000000023a077824 */ /* 0x000fe200078e0205 */
[----:B------:R-:W-:-:S04]  /*0140*/  IADD3 R2, P0, PT, R5, R57, RZ ;  /* 0x0000003905027210 */ /* 0x000fc80007f1e0ff */
[----:B------:R-:W-:Y:S01]  /*0150*/  LEA.HI.X.SX32 R3, R5, R54, 0x1, P0 ;  /* 0x0000003605037211 */ /* 0x000fe200000f0eff */
[----:B------:R-:W-:Y:S01]  /*0160*/  IMAD R5, R58, 0x2, R7 ;  /* 0x000000023a057824 */ /* 0x000fe200078e0207 */
[----:B------:R-:W-:-:S03]  /*0170*/  IADD3 R18, P0, PT, R7, R57, RZ ;  /* 0x0000003907127210 */ /* 0x000fc60007f1e0ff */
[----:B0-----:R0:W2:Y:S01]  /*0180*/  LDG.E.U8 R23, desc[UR12][R2.64] ;  /* 0x0000000c02177981 */ /* 0x0010a2000c1e1100 */
[----:B------:R-:W-:Y:S01]  /*0190*/  LEA.HI.X.SX32 R19, R7, R54, 0x1, P0 ;  /* 0x0000003607137211 */ /* 0x000fe200000f0eff */
[----:B------:R-:W-:Y:S01]  /*01a0*/  IMAD R7, R58, 0x2, R5 ;  /* 0x000000023a077824 */ /* 0x000fe200078e0205 */
[----:B------:R-:W-:-:S03]  /*01b0*/  IADD3 R4, P0, PT, R5, R57, RZ ;  /* 0x0000003905047210 */ /* 0x000fc60007f1e0ff */
[C---:B------:R-:W-:Y:S01]  /*01c0*/  IMAD R9, R58.reuse, 0x2, R7 ;  /* 0x000000023a097824 */ /* 0x040fe200078e0207 */
[-C--:B------:R-:W-:Y:S01]  /*01d0*/  LEA.HI.X.SX32 R5, R5, R54.reuse, 0x1, P0 ;  /* 0x0000003605057211 */ /* 0x080fe200000f0eff */
[----:B------:R-:W2:Y:S01]  /*01e0*/  LDG.E.U8 R18, desc[UR12][R18.64] ;  /* 0x0000000c12127981 */ /* 0x000ea2000c1e1100 */
[-C--:B------:R-:W-:Y:S01]  /*01f0*/  IADD3 R36, P0, PT, R7, R57.reuse, RZ ;  /* 0x0000003907247210 */ /* 0x080fe20007f1e0ff */
[C---:B------:R-:W-:Y:S01]  /*0200*/  IMAD R11, R58.reuse, 0x2, R9 ;  /* 0x000000023a0b7824 */ /* 0x040fe200078e0209 */
[-C--:B------:R-:W-:Y:S01]  /*0210*/  IADD3 R6, P1, PT, R9, R57.reuse, RZ ;  /* 0x0000003909067210 */ /* 0x080fe20007f3e0ff */
[----:B------:R-:W3:Y:S01]  /*0220*/  LDG.E.U8 R17, desc[UR12][R4.64] ;  /* 0x0000000c04117981 */ /* 0x000ee2000c1e1100 */
[-C--:B------:R-:W-:Y:S01]  /*0230*/  LEA.HI.X.SX32 R37, R7, R54.reuse, 0x1, P0 ;  /* 0x0000003607257211 */ /* 0x080fe200000f0eff */
[C---:B0-----:R-:W-:Y:S01]  /*0240*/  IMAD R3, R58.reuse, 0x2, R11 ;  /* 0x000000023a037824 */ /* 0x041fe200078e020b */
[----:B------:R-:W-:Y:S02]  /*0250*/  IADD3 R8, P0, PT, R11, R57, RZ ;  /* 0x000000390b087210 */ /* 0x000fe40007f1e0ff */
[-C--:B------:R-:W-:Y:S01]  /*0260*/  LEA.HI.X.SX32 R7, R9, R54.reuse, 0x1, P1 ;  /* 0x0000003609077211 */ /* 0x080fe200008f0eff */
[----:B------:R-:W3:Y:S01]  /*0270*/  LDG.E.U8 R36, desc[UR12][R36.64] ;  /* 0x0000000c24247981 */ /* 0x000ee2000c1e1100 */
[----:B------:R-:W-:Y:S01]  /*0280*/  LEA.HI.X.SX32 R9, R11, R54, 0x1, P0 ;  /* 0x000000360b097211 */ /* 0x000fe200000f0eff */
[----:B------:R-:W-:-:S02]  /*0290*/  IMAD R11, R58, 0x2, R3 ;  /* 0x000000023a0b7824 */ /* 0x000fc400078e0203 */
[----:B------:R0:W4:Y:S02]  /*02a0*/  LDG.E.U8 R16, desc[UR12][R6.64] ;  /* 0x0000000c06107981 */ /* 0x000124000c1e1100 */
[C---:B------:R-:W-:Y:S01]  /*02b0*/  IMAD R13, R58.reuse, 0x2, R11 ;  /* 0x000000023a0d7824 */ /* 0x040fe200078e020b */
[C---:B------:R-:W-:Y:S01]  /*02c0*/  IADD3 R30, P0, PT, R3.reuse, R57, RZ ;  /* 0x00000039031e7210 */ /* 0x040fe20007f1e0ff */
[----:B------:R1:W4:Y:S02]  /*02d0*/  LDG.E.U8 R19, desc[UR12][R8.64] ;  /* 0x0000000c08137981 */ /* 0x000324000c1e1100 */
[----:B------:R-:W-:Y:S01]  /*02e0*/  IMAD R15, R58, 0x2, R13 ;  /* 0x000000023a0f7824 */ /* 0x000fe200078e020d */
[----:B------:R-:W-:-:S03]  /*02f0*/  LEA.HI.X.SX32 R31, R3, R54, 0x1, P0 ;  /* 0x00000036031f7211 */ /* 0x000fc600000f0eff */
[C---:B0-----:R-:W-:Y:S01]  /*0300*/  IMAD R7, R58.reuse, 0x2, R15 ;  /* 0x000000023a077824 */ /* 0x041fe200078e020f */
[-C--:B------:R-:W-:Y:S01]  /*0310*/  IADD3 R2, P0, PT, R11, R57.reuse, RZ ;  /* 0x000000390b027210 */ /* 0x080fe20007f1e0ff */
[----:B------:R-:W5:Y:S02]  /*0320*/  LDG.E.U8 R30, desc[UR12][R30.64] ;  /* 0x0000000c1e1e7981 */ /* 0x000f64000c1e1100 */
[C---:B-1----:R-:W-:Y:S01]  /*0330*/  IMAD R9, R58.reuse, 0x2, R7 ;  /* 0x000000023a097824 */ /* 0x042fe200078e0207 */
[-C--:B------:R-:W-:Y:S02]  /*0340*/  IADD3 R4, P1, PT, R13, R57.reuse, RZ ;  /* 0x000000390d047210 */ /* 0x080fe40007f3e0ff */
[-C--:B------:R-:W-:Y:S01]  /*0350*/  LEA.HI.X.SX32 R3, R11, R54.reuse, 0x1, P0 ;  /* 0x000000360b037211 */ /* 0x080fe200000f0eff */
[C---:B------:R-:W-:Y:S01]  /*0360*/  IMAD R11, R58.reuse, 0x2, R9 ;  /* 0x000000023a0b7824 */ /* 0x040fe200078e0209 */
[-C--:B------:R-:W-:Y:S02]  /*0370*/  IADD3 R52, P0, PT, R15, R57.reuse, RZ ;  /* 0x000000390f347210 */ /* 0x080fe40007f1e0ff */
[-C--:B------:R-:W-:Y:S01]  /*0380*/  LEA.HI.X.SX32 R5, R13, R54.reuse, 0x1, P1 ;  /* 0x000000360d057211 */ /* 0x080fe200008f0eff */
[----:B------:R-:W-:Y:S01]  /*0390*/  IMAD R13, R58, 0x2, R11 ;  /* 0x000000023a0d7824 */ /* 0x000fe200078e020b */
[----:B------:R-:W-:Y:S01]  /*03a0*/  LEA.HI.X.SX32 R53, R15, R54, 0x1, P0 ;  /* 0x000000360f357211 */ /* 0x000fe200000f0eff */
[----:B------:R0:W5:Y:S01]  /*03b0*/  LDG.E.U8 R49, desc[UR12][R2.64] ;  /* 0x0000000c02317981 */ /* 0x000162000c1e1100 */
[----:B------:R-:W-:-:S03]  /*03c0*/  IADD3 R6, P0, PT, R7, R57, RZ ;  /* 0x0000003907067210 */ /* 0x000fc60007f1e0ff */
[----:B------:R1:W3:Y:S01]  /*03d0*/  LDG.E.U8 R21, desc[UR12][R4.64] ;  /* 0x0000000c04157981 */ /* 0x0002e2000c1e1100 */
[-C--:B------:R-:W-:Y:S02]  /*03e0*/  LEA.HI.X.SX32 R7, R7, R54.reuse, 0x1, P0 ;  /* 0x0000003607077211 */ /* 0x080fe400000f0eff */
[CC--:B------:R-:W-:Y:S01]  /*03f0*/  IADD3 R8, P0, PT, R9.reuse, R57.reuse, RZ ;  /* 0x0000003909087210 */ /* 0x0c0fe20007f1e0ff */
[----:B------:R-:W3:Y:S01]  /*0400*/  LDG.E.U8 R52, desc[UR12][R52.64] ;  /* 0x0000000c34347981 */ /* 0x000ee2000c1e1100 */
[C---:B0-----:R-:W-:Y:S02]  /*0410*/  IMAD R3, R58.reuse, 0x2, R13 ;  /* 0x000000023a037824 */ /* 0x041fe400078e020d */
[----:B------:R-:W-:Y:S01]  /*0420*/  LEA.HI.X.SX32 R9, R9, R54, 0x1, P0 ;  /* 0x0000003609097211 */ /* 0x000fe200000f0eff */
[----:B------:R0:W5:Y:S01]  /*0430*/  LDG.E.U8 R33, desc[UR12][R6.64] ;  /* 0x0000000c06217981 */ /* 0x000162000c1e1100 */
[----:B-1----:R-:W-:Y:S01]  /*0440*/  IMAD R5, R58, 0x2, R3 ;  /* 0x000000023a057824 */ /* 0x002fe200078e0203 */
[----:B------:R-:W-:-:S02]  /*0450*/  IADD3 R50, P0, PT, R13, R57, RZ ;  /* 0x000000390d327210 */ /* 0x000fc40007f1e0ff */
[----:B------:R-:W5:Y:S01]  /*0460*/  LDG.E.U8 R48, desc[UR12][R8.64] ;  /* 0x0000000c08307981 */ /* 0x000f62000c1e1100 */
[----:B------:R-:W-:Y:S01]  /*0470*/  IMAD R15, R58, 0x2, R5 ;  /* 0x000000023a0f7824 */ /* 0x000fe200078e0205 */
[----:B------:R-:W-:-:S03]  /*0480*/  LEA.HI.X.SX32 R51, R13, R54, 0x1, P0 ;  /* 0x000000360d337211 */ /* 0x000fc600000f0eff */
[C---:B------:R-:W-:Y:S01]  /*0490*/  IMAD R13, R58.reuse, 0x2, R15 ;  /* 0x000000023a0d7824 */ /* 0x040fe200078e020f */
[-C--:B------:R-:W-:Y:S01]  /*04a0*/  IADD3 R46, P0, PT, R3, R57.reuse, RZ ;  /* 0x00000039032e7210 */ /* 0x080fe20007f1e0ff */
[----:B------:R-:W5:Y:S02]  /*04b0*/  LDG.E.U8 R50, desc[UR12][R50.64] ;  /* 0x0000000c32327981 */ /* 0x000f64000c1e1100 */
[C---:B0-----:R-:W-:Y:S01]  /*04c0*/  IMAD R7, R58.reuse, 0x2, R13 ;  /* 0x000000023a077824 */ /* 0x041fe200078e020d */
[-C--:B------:R-:W-:Y:S02]  /*04d0*/  IADD3 R10, P1, PT, R11, R57.reuse, RZ ;  /* 0x000000390b0a7210 */ /* 0x080fe40007f3e0ff */
[-C--:B------:R-:W-:Y:S01]  /*04e0*/  LEA.HI.X.SX32 R47, R3, R54.reuse, 0x1, P0 ;  /* 0x00000036032f7211 */ /* 0x080fe200000f0eff */
[C---:B------:R-:W-:Y:S01]  /*04f0*/  IMAD R25, R58.reuse, 0x2, R7 ;  /* 0x000000023a197824 */ /* 0x040fe200078e0207 */
[-C--:B------:R-:W-:Y:S02]  /*0500*/  LEA.HI.X.SX32 R11, R11, R54.reuse, 0x1, P1 ;  /* 0x000000360b0b7211 */ /* 0x080fe400008f0eff */
[C---:B------:R-:W-:Y:S01]  /*0510*/  IADD3 R2, P0, PT, R5.reuse, R57, RZ ;  /* 0x0000003905027210 */ /* 0x040fe20007f1e0ff */
[----:B------:R-:W-:Y:S01]  /*0520*/  IMAD R31, R58, 0x2, R25 ;  /* 0x000000023a1f7824 */ /* 0x000fe200078e0219 */
[----:B------:R-:W5:Y:S02]  /*0530*/  LDG.E.U8 R46, desc[UR12][R46.64] ;  /* 0x0000000c2e2e7981 */ /* 0x000f64000c1e1100 */
[----:B------:R-:W-:-:S02]  /*0540*/  LEA.HI.X.SX32 R3, R5, R54, 0x1, P0 ;  /* 0x0000003605037211 */ /* 0x000fc400000f0eff */
[----:B------:R0:W5:Y:S01]  /*0550*/  LDG.E.U8 R27, desc[UR12][R10.64] ;  /* 0x0000000c0a1b7981 */ /* 0x000162000c1e1100 */
[-C--:B------:R-:W-:Y:S02]  /*0560*/  IADD3 R4, P0, PT, R13, R57.reuse, RZ ;  /* 0x000000390d047210 */ /* 0x080fe40007f1e0ff */
[-C--:B------:R-:W-:Y:S01]  /*0570*/  IADD3 R28, P1, PT, R15, R57.reuse, RZ ;  /* 0x000000390f1c7210 */ /* 0x080fe20007f3e0ff */
[----:B------:R1:W5:Y:S01]  /*0580*/  LDG.E.U8 R45, desc[UR12][R2.64] ;  /* 0x0000000c022d7981 */ /* 0x000362000c1e1100 */
[----:B------:R-:W-:Y:S01]  /*0590*/  LEA.HI.X.SX32 R5, R13, R54, 0x1, P0 ;  /* 0x000000360d057211 */ /* 0x000fe200000f0eff */
[----:B0-----:R-:W-:Y:S01]  /*05a0*/  IMAD R11, R58, 0x2, R31 ;  /* 0x000000023a0b7824 */ /* 0x001fe200078e021f */
[----:B------:R-:W-:-:S03]  /*05b0*/  IADD3 R6, P0, PT, R7, R57, RZ ;  /* 0x0000003907067210 */ /* 0x000fc60007f1e0ff */
[----:B------:R0:W5:Y:S01]  /*05c0*/  LDG.E.U8 R53, desc[UR12][R4.64] ;  /* 0x0000000c04357981 */ /* 0x000162000c1e1100 */
[----:B------:R-:W-:Y:S01]  /*05d0*/  IMAD R13, R58, 0x2, R11 ;  /* 0x000000023a0d7824 */ /* 0x000fe200078e020b */
[----:B------:R-:W-:-:S03]  /*05e0*/  LEA.HI.X.SX32 R29, R15, R54, 0x1, P1 ;  /* 0x000000360f1d7211 */ /* 0x000fc600008f0eff */
[C---:B------:R-:W-:Y:S01]  /*05f0*/  IMAD R15, R58.reuse, 0x2, R13 ;  /* 0x000000023a0f7824 */ /* 0x040fe200078e020d */
[-C--:B------:R-:W-:Y:S01]  /*0600*/  LEA.HI.X.SX32 R7, R7, R54.reuse, 0x1, P0 ;  /* 0x0000003607077211 */ /* 0x080fe200000f0eff */
[----:B------:R-:W5:Y:S01]  /*0610*/  LDG.E.U8 R28, desc[UR12][R28.64] ;  /* 0x0000000c1c1c7981 */ /* 0x000f62000c1e1100 */
[-C--:B------:R-:W-:Y:S01]  /*0620*/  IADD3 R8, P0, PT, R25, R57.reuse, RZ ;  /* 0x0000003919087210 */ /* 0x080fe20007f1e0ff */
[C---:B------:R-:W-:Y:S01]  /*0630*/  IMAD R37, R58.reuse, 0x2, R15 ;  /* 0x000000023a257824 */ /* 0x040fe200078e020f */
[-C--:B------:R-:W-:Y:S01]  /*0640*/  IADD3 R34, P1, PT, R31, R57.reuse, RZ ;  /* 0x000000391f227210 */ /* 0x080fe20007f3e0ff */
[----:B------:R0:W5:Y:S01]  /*0650*/  LDG.E.U8 R20, desc[UR12][R6.64] ;  /* 0x0000000c06147981 */ /* 0x000162000c1e1100 */
[----:B------:R-:W-:Y:S01]  /*0660*/  LEA.HI.X.SX32 R9, R25, R54, 0x1, P0 ;  /* 0x0000003619097211 */ /* 0x000fe200000f0eff */
[----:B------:R-:W-:Y:S01]  /*0670*/  IMAD R25, R58, 0x2, R37 ;  /* 0x000000023a197824 */ /* 0x000fe200078e0225 */
[----:B-1----:R-:W-:-:S03]  /*0680*/  IADD3 R2, P0, PT, R11, R57, RZ ;  /* 0x000000390b027210 */ /* 0x002fc60007f1e0ff */
[----:B------:R-:W-:Y:S01]  /*0690*/  IMAD R39, R58, 0x2, R25 ;  /* 0x000000023a277824 */ /* 0x000fe200078e0219 */
[----:B------:R-:W-:-:S03]  /*06a0*/  LEA.HI.X.SX32 R3, R11, R54, 0x1, P0 ;  /* 0x000000360b037211 */ /* 0x000fc600000f0eff */
[C---:B------:R-:W-:Y:S01]  /*06b0*/  IMAD R11, R58.reuse, 0x2, R39 ;  /* 0x000000023a0b7824 */ /* 0x040fe200078e0227 */
[C---:B0-----:R-:W-:Y:S01]  /*06c0*/  IADD3 R4, P0, PT, R13.reuse, R57, RZ ;  /* 0x000000390d047210 */ /* 0x041fe20007f1e0ff */
[----:B------:R-:W5:Y:S02]  /*06d0*/  LDG.E.U8 R51, desc[UR12][R2.64] ;  /* 0x0000000c02337981 */ /* 0x000f64000c1e1100 */
        /* <DEDUP_REMOVED lines=9> */
[-C--:B------:R-:W-:Y:S01]  /*0770*/  LEA.HI.X.SX32 R7, R37, R54.reuse, 0x1, P1 ;  /* 0x0000003625077211 */ /* 0x080fe200008f0eff */
[C---:B------:R-:W-:Y:S02]  /*0780*/  IMAD R37, R58.reuse, 0x2, R59 ;  /* 0x000000023a257824 */ /* 0x040fe400078e023b */
[----:B------:R-:W5:Y:S02]  /*0790*/  LDG.E.U8 R34, desc[UR12][R34.64] ;  /* 0x0000000c22227981 */ /* 0x000f64000c1e1100 */
[C---:B------:R-:W-:Y:S01]  /*07a0*/  IMAD R63, R58.reuse, 0x2, R37 ;  /* 0x000000023a3f7824 */ /* 0x040fe200078e0225 */
[-C--:B------:R-:W-:Y:S01]  /*07b0*/  LEA.HI.X.SX32 R43, R15, R54.reuse, 0x1, P0 ;  /* 0x000000360f2b7211 */ /* 0x080fe200000f0eff */
[----:B------:R1:W5:Y:S02]  /*07c0*/  LDG.E.U8 R26, desc[UR12][R6.64] ;  /* 0x0000000c061a7981 */ /* 0x000364000c1e1100 */
[C---:B------:R-:W-:Y:S01]  /*07d0*/  IMAD R65, R58.reuse, 0x2, R63 ;  /* 0x000000023a417824 */ /* 0x040fe200078e023f */
[C---:B0-----:R-:W-:Y:S01]  /*07e0*/  IADD3 R8, P0, PT, R25.reuse, R57, RZ ;  /* 0x0000003919087210 */ /* 0x041fe20007f1e0ff */
[----:B------:R-:W5:Y:S02]  /*07f0*/  LDG.E.U8 R42, desc[UR12][R42.64] ;  /* 0x0000000c2a2a7981 */ /* 0x000f64000c1e1100 */
[----:B------:R-:W-:Y:S01]  /*0800*/  IMAD R69, R58, 0x2, R65 ;  /* 0x000000023a457824 */ /* 0x000fe200078e0241 */
[----:B------:R-:W-:-:S02]  /*0810*/  LEA.HI.X.SX32 R9, R25, R54, 0x1, P0 ;  /* 0x0000003619097211 */ /* 0x000fc400000f0eff */
[-C--:B------:R-:W-:Y:S01]  /*0820*/  IADD3 R2, P0, PT, R39, R57.reuse, RZ ;  /* 0x0000003927027210 */ /* 0x080fe20007f1e0ff */
[C---:B------:R-:W-:Y:S01]  /*0830*/  IMAD R71, R58.reuse, 0x2, R69 ;  /* 0x000000023a477824 */ /* 0x040fe200078e0245 */
[-C--:B------:R-:W-:Y:S01]  /*0840*/  IADD3 R4, P1, PT, R55, R57.reuse, RZ ;  /* 0x0000003937047210 */ /* 0x080fe20007f3e0ff */
[----:B------:R0:W5:Y:S01]  /*0850*/  LDG.E.U8 R47, desc[UR12][R8.64] ;  /* 0x0000000c082f7981 */ /* 0x000162000c1e1100 */
[-C--:B------:R-:W-:Y:S01]  /*0860*/  LEA.HI.X.SX32 R3, R39, R54.reuse, 0x1, P0 ;  /* 0x0000003627037211 */ /* 0x080fe200000f0eff */
[C---:B------:R-:W-:Y:S01]  /*0870*/  IMAD R73, R58.reuse, 0x2, R71 ;  /* 0x000000023a497824 */ /* 0x040fe200078e0247 */
[-C--:B------:R-:W-:Y:S02]  /*0880*/  IADD3 R40, P0, PT, R11, R57.reuse, RZ ;  /* 0x000000390b287210 */ /* 0x080fe40007f1e0ff */
[-C--:B------:R-:W-:Y:S01]  /*0890*/  LEA.HI.X.SX32 R5, R55, R54.reuse, 0x1, P1 ;  /* 0x0000003637057211 */ /* 0x080fe200008f0eff */
[C---:B------:R-:W-:Y:S01]  /*08a0*/  IMAD R55, R58.reuse, 0x2, R73 ;  /* 0x000000023a377824 */ /* 0x040fe200078e0249 */
[-C--:B------:R-:W-:Y:S01]  /*08b0*/  LEA.HI.X.SX32 R41, R11, R54.reuse, 0x1, P0 ;  /* 0x000000360b297211 */ /* 0x080fe200000f0eff */
[----:B------:R0:W5:Y:S01]  /*08c0*/  LDG.E.U8 R35, desc[UR12][R2.64] ;  /* 0x0000000c02237981 */ /* 0x000162000c1e1100 */
[-C--:B-1----:R-:W-:Y:S01]  /*08d0*/  IADD3 R6, P0, PT, R13, R57.reuse, RZ ;  /* 0x000000390d067210 */ /* 0x082fe20007f1e0ff */
[C---:B------:R-:W-:Y:S01]  /*08e0*/  IMAD R61, R58.reuse, 0x2, R55 ;  /* 0x000000023a3d7824 */ /* 0x040fe200078e0237 */
[-C--:B------:R-:W-:Y:S01]  /*08f0*/  IADD3 R10, P1, PT, R63, R57.reuse, RZ ;  /* 0x000000393f0a7210 */ /* 0x080fe20007f3e0ff */
[----:B------:R-:W5:Y:S01]  /*0900*/  LDG.E.U8 R25, desc[UR12][R4.64] ;  /* 0x0000000c04197981 */ /* 0x000f62000c1e1100 */
[-C--:B------:R-:W-:Y:S01]  /*0910*/  LEA.HI.X.SX32 R7, R13, R54.reuse, 0x1, P0 ;  /* 0x000000360d077211 */ /* 0x080fe200000f0eff */
[C---:B------:R-:W-:Y:S01]  /*0920*/  IMAD R15, R58.reuse, 0x2, R61 ;  /* 0x000000023a0f7824 */ /* 0x040fe200078e023d */
[CC--:B0-----:R-:W-:Y:S01]  /*0930*/  IADD3 R8, P0, PT, R59.reuse, R57.reuse, RZ ;  /* 0x000000393b087210 */ /* 0x0c1fe20007f1e0ff */
[----:B------:R-:W5:Y:S03]  /*0940*/  LDG.E.U8 R40, desc[UR12][R40.64] ;  /* 0x0000000c28287981 */ /* 0x000f66000c1e1100 */
[-C--:B------:R-:W-:Y:S01]  /*0950*/  LEA.HI.X.SX32 R9, R59, R54.reuse, 0x1, P0 ;  /* 0x000000363b097211 */ /* 0x080fe200000f0eff */
[C---:B------:R-:W-:Y:S01]  /*0960*/  IMAD R59, R58.reuse, 0x2, R15 ;  /* 0x000000023a3b7824 */ /* 0x040fe200078e020f */
[CC--:B------:R-:W-:Y:S01]  /*0970*/  IADD3 R2, P0, PT, R37.reuse, R57.reuse, RZ ;  /* 0x0000003925027210 */ /* 0x0c0fe20007f1e0ff */
[----:B------:R0:W5:Y:S02]  /*0980*/  LDG.E.U8 R44, desc[UR12][R6.64] ;  /* 0x0000000c062c7981 */ /* 0x000164000c1e1100 */
[C---:B------:R-:W-:Y:S01]  /*0990*/  IMAD R77, R58.reuse, 0x2, R59 ;  /* 0x000000023a4d7824 */ /* 0x040fe200078e023b */
[-C--:B------:R-:W-:Y:S01]  /*09a0*/  LEA.HI.X.SX32 R3, R37, R54.reuse, 0x1, P0 ;  /* 0x0000003625037211 */ /* 0x080fe200000f0eff */
[----:B------:R1:W5:Y:S01]  /*09b0*/  LDG.E.U8 R39, desc[UR12][R8.64] ;  /* 0x0000000c08277981 */ /* 0x000362000c1e1100 */
[-C--:B------:R-:W-:Y:S01]  /*09c0*/  IADD3 R12, P0, PT, R65, R57.reuse, RZ ;  /* 0x00000039410c7210 */ /* 0x080fe20007f1e0ff */
[C---:B------:R-:W-:Y:S01]  /*09d0*/  IMAD R67, R58.reuse, 0x2, R77 ;  /* 0x000000023a437824 */ /* 0x040fe200078e024d */
[-C--:B------:R-:W-:Y:S01]  /*09e0*/  LEA.HI.X.SX32 R11, R63, R54.reuse, 0x1, P1 ;  /* 0x000000363f0b7211 */ /* 0x080fe200008f0eff */
[----:B------:R-:W5:Y:S01]  /*09f0*/  LDG.E.U8 R38, desc[UR12][R2.64] ;  /* 0x0000000c02267981 */ /* 0x000f62000c1e1100 */
[-C--:B------:R-:W-:Y:S01]  /*0a00*/  LEA.HI.X.SX32 R13, R65, R54.reuse, 0x1, P0 ;  /* 0x00000036410d7211 */ /* 0x080fe200000f0eff */
[C---:B------:R-:W-:Y:S01]  /*0a10*/  IMAD R65, R58.reuse, 0x2, R67 ;  /* 0x000000023a417824 */ /* 0x040fe200078e0243 */
[-C--:B------:R-:W-:Y:S01]  /*0a20*/  IADD3 R62, P1, PT, R71, R57.reuse, RZ ;  /* 0x00000039473e7210 */ /* 0x080fe20007f3e0ff */
[----:B------:R-:W5:Y:S02]  /*0a30*/  LDG.E.U8 R32, desc[UR12][R10.64] ;  /* 0x0000000c0a207981 */ /* 0x000f64000c1e1100 */
[C---:B------:R-:W-:Y:S01]  /*0a40*/  IMAD R79, R58.reuse, 0x2, R65 ;  /* 0x000000023a4f7824 */ /* 0x040fe200078e0241 */
[----:B0-----:R-:W-:Y:S01]  /*0a50*/  IADD3 R6, P0, PT, R69, R57, RZ ;  /* 0x0000003945067210 */ /* 0x001fe20007f1e0ff */
[----:B------:R0:W5:Y:S02]  /*0a60*/  LDG.E.U8 R43, desc[UR12][R12.64] ;  /* 0x0000000c0c2b7981 */ /* 0x000164000c1e1100 */
[----:B------:R-:W-:Y:S01]  /*0a70*/  IMAD R81, R58, 0x2, R79 ;  /* 0x000000023a517824 */ /* 0x000fe200078e024f */
[----:B------:R-:W-:-:S03]  /*0a80*/  LEA.HI.X.SX32 R63, R71, R54, 0x1, P1 ;  /* 0x00000036473f7211 */ /* 0x000fc600008f0eff */
[C---:B------:R-:W-:Y:S01]  /*0a90*/  IMAD R71, R58.reuse, 0x2, R81 ;  /* 0x000000023a477824 */ /* 0x040fe200078e0251 */
[-C--:B------:R-:W-:Y:S01]  /*0aa0*/  LEA.HI.X.SX32 R7, R69, R54.reuse, 0x1, P0 ;  /* 0x0000003645077211 */ /* 0x080fe200000f0eff */
[----:B------:R-:W5:Y:S02]  /*0ab0*/  LDG.E.U8 R37, desc[UR12][R62.64] ;  /* 0x0000000c3e257981 */ /* 0x000f64000c1e1100 */
[C---:B------:R-:W-:Y:S01]  /*0ac0*/  IMAD R69, R58.reuse, 0x2, R71 ;  /* 0x000000023a457824 */ /* 0x040fe200078e0247 */
[CC--:B-1----:R-:W-:Y:S01]  /*0ad0*/  IADD3 R8, P0, PT, R73.reuse, R57.reuse, RZ ;  /* 0x0000003949087210 */ /* 0x0c2fe20007f1e0ff */
[----:B------:R1:W5:Y:S02]  /*0ae0*/  LDG.E.U8 R24, desc[UR12][R6.64] ;  /* 0x0000000c06187981 */ /* 0x000364000c1e1100 */
[C---:B------:R-:W-:Y:S01]  /*0af0*/  IMAD R83, R58.reuse, 0x2, R69 ;  /* 0x000000023a537824 */ /* 0x040fe200078e0245 */
[-C--:B------:R-:W-:Y:S02]  /*0b00*/  LEA.HI.X.SX32 R9, R73, R54.reuse, 0x1, P0 ;  /* 0x0000003649097211 */ /* 0x080fe400000f0eff */
[-C--:B------:R-:W-:Y:S01]  /*0b10*/  IADD3 R74, P0, PT, R55, R57.reuse, RZ ;  /* 0x00000039374a7210 */ /* 0x080fe20007f1e0ff */
[C---:B0-----:R-:W-:Y:S01]  /*0b20*/  IMAD R13, R58.reuse, 0x2, R83 ;  /* 0x000000023a0d7824 */ /* 0x041fe200078e0253 */
[-C--:B------:R-:W-:Y:S01]  /*0b30*/  IADD3 R4, P1, PT, R59, R57.reuse, RZ ;  /* 0x000000393b047210 */ /* 0x080fe20007f3e0ff */
[----:B------:R0:W5:Y:S01]  /*0b40*/  LDG.E.U8 R22, desc[UR12][R8.64] ;  /* 0x0000000c08167981 */ /* 0x000162000c1e1100 */
[----:B------:R-:W-:Y:S01]  /*0b50*/  LEA.HI.X.SX32 R75, R55, R54, 0x1, P0 ;  /* 0x00000036374b7211 */ /* 0x000fe200000f0eff */
[----:B------:R-:W-:Y:S01]  /*0b60*/  IMAD R85, R58, 0x2, R13 ;  /* 0x000000023a557824 */ /* 0x000fe200078e020d */
[----:B------:R-:W-:-:S03]  /*0b70*/  IADD3 R2, P0, PT, R77, R57, RZ ;  /* 0x000000394d027210 */ /* 0x000fc60007f1e0ff */
[C---:B------:R-:W-:Y:S01]  /*0b80*/  IMAD R73, R58.reuse, 0x2, R85 ;  /* 0x000000023a497824 */ /* 0x040fe200078e0255 */
[-C--:B------:R-:W-:Y:S01]  /*0b90*/  LEA.HI.X.SX32 R3, R77, R54.reuse, 0x1, P0 ;  /* 0x000000364d037211 */ /* 0x080fe200000f0eff */
[----:B------:R0:W5:Y:S01]  /*0ba0*/  LDG.E.U8 R41, desc[UR12][R74.64] ;  /* 0x0000000c4a297981 */ /* 0x000162000c1e1100 */
[-C--:B------:R-:W-:Y:S01]  /*0bb0*/  IADD3 R10, P0, PT, R79, R57.reuse, RZ ;  /* 0x000000394f0a7210 */ /* 0x080fe20007f1e0ff */
[C---:B------:R-:W-:Y:S01]  /*0bc0*/  IMAD R77, R58.reuse, 0x2, R73 ;  /* 0x000000023a4d7824 */ /* 0x040fe200078e0249 */
[-C--:B------:R-:W-:Y:S01]  /*0bd0*/  LEA.HI.X.SX32 R5, R59, R54.reuse, 0x1, P1 ;  /* 0x000000363b057211 */ /* 0x080fe200008f0eff */
[----:B------:R-:W5:Y:S01]  /*0be0*/  LDG.E.U8 R56, desc[UR12][R2.64] ;  /* 0x0000000c02387981 */ /* 0x000f62000c1e1100 */
[-C--:B-1----:R-:W-:Y:S02]  /*0bf0*/  IADD3 R6, P1, PT, R81, R57.reuse, RZ ;  /* 0x0000003951067210 */ /* 0x082fe40007f3e0ff */
[-C--:B------:R-:W-:Y:S01]  /*0c00*/  LEA.HI.X.SX32 R11, R79, R54.reuse, 0x1, P0 ;  /* 0x000000364f0b7211 */ /* 0x080fe200000f0eff */
[C---:B------:R-:W-:Y:S01]  /*0c10*/  IMAD R79, R58.reuse, 0x2, R77 ;  /* 0x000000023a4f7824 */ /* 0x040fe200078e024d */
[----:B------:R-:W-:Y:S01]  /*0c20*/  LEA.HI.X.SX32 R7, R81, R54, 0x1, P1 ;  /* 0x0000003651077211 */ /* 0x000fe200008f0eff */
[----:B------:R1:W5:Y:S01]  /*0c30*/  LDG.E.U8 R55, desc[UR12][R4.64] ;  /* 0x0000000c04377981 */ /* 0x000362000c1e1100 */
[----:B0-----:R-:W-:Y:S01]  /*0c40*/  IADD3 R8, P0, PT, R83, R57, RZ ;  /* 0x0000003953087210 */ /* 0x001fe20007f1e0ff */
[----:B------:R-:W-:-:S02]  /*0c50*/  IMAD R81, R58, 0x2, R79 ;  /* 0x000000023a517824 */ /* 0x000fc400078e024f */
[----:B------:R0:W5:Y:S01]  /*0c60*/  LDG.E.U8 R59, desc[UR12][R10.64] ;  /* 0x0000000c0a3b7981 */ /* 0x000162000c1e1100 */
[-C--:B------:R-:W-:Y:S01]  /*0c70*/  LEA.HI.X.SX32 R9, R83, R54.reuse, 0x1, P0 ;  /* 0x0000003653097211 */ /* 0x080fe200000f0eff */
[C---:B------:R-:W-:Y:S01]  /*0c80*/  IMAD R83, R58.reuse, 0x2, R81 ;  /* 0x000000023a537824 */ /* 0x040fe200078e0251 */
[-C--:B------:R-:W-:Y:S01]  /*0c90*/  IADD3 R12, P1, PT, R77, R57.reuse, RZ ;  /* 0x000000394d0c7210 */ /* 0x080fe20007f3e0ff */
[----:B------:R0:W5:Y:S02]  /*0ca0*/  LDG.E.U8 R60, desc[UR12][R6.64] ;  /* 0x0000000c063c7981 */ /* 0x000164000c1e1100 */
[C---:B------:R-:W-:Y:S01]  /*0cb0*/  IMAD R75, R58.reuse, 0x2, R83 ;  /* 0x000000023a4b7824 */ /* 0x040fe200078e0253 */
[C---:B------:R-:W-:Y:S01]  /*0cc0*/  IADD3 R62, P0, PT, R13.reuse, R57, RZ ;  /* 0x000000390d3e7210 */ /* 0x040fe20007f1e0ff */
[----:B------:R0:W5:Y:S02]  /*0cd0*/  LDG.E.U8 R64, desc[UR12][R8.64] ;  /* 0x0000000c08407981 */ /* 0x000164000c1e1100 */
[----:B------:R-:W-:Y:S01]  /*0ce0*/  IMAD R87, R58, 0x2, R75 ;  /* 0x000000023a577824 */ /* 0x000fe200078e024b */
[----:B------:R-:W-:-:S03]  /*0cf0*/  LEA.HI.X.SX32 R63, R13, R54, 0x1, P0 ;  /* 0x000000360d3f7211 */ /* 0x000fc600000f0eff */
[C---:B------:R-:W-:Y:S01]  /*0d00*/  IMAD R89, R58.reuse, 0x2, R87 ;  /* 0x000000023a597824 */ /* 0x040fe200078e0257 */
[-C--:B-1----:R-:W-:Y:S02]  /*0d10*/  IADD3 R4, P0, PT, R79, R57.reuse, RZ ;  /* 0x000000394f047210 */ /* 0x082fe40007f1e0ff */
[-C--:B------:R-:W-:Y:S01]  /*0d20*/  LEA.HI.X.SX32 R13, R77, R54.reuse, 0x1, P1 ;  /* 0x000000364d0d7211 */ /* 0x080fe200008f0eff */
[C---:B------:R-:W-:Y:S01]  /*0d30*/  IMAD R91, R58.reuse, 0x2, R89 ;  /* 0x000000023a5b7824 */ /* 0x040fe200078e0259 */
[-C--:B------:R-:W-:Y:S01]  /*0d40*/  LEA.HI.X.SX32 R5, R79, R54.reuse, 0x1, P0 ;  /* 0x000000364f057211 */ /* 0x080fe200000f0eff */
[----:B------:R-:W5:Y:S01]  /*0d50*/  LDG.E.U8 R63, desc[UR12][R62.64] ;  /* 0x0000000c3e3f7981 */ /* 0x000f62000c1e1100 */
[CC--:B------:R-:W-:Y:S01]  /*0d60*/  IADD3 R2, P0, PT, R75.reuse, R57.reuse, RZ ;  /* 0x000000394b027210 */ /* 0x0c0fe20007f1e0ff */
[C---:B0-----:R-:W-:Y:S02]  /*0d70*/  IMAD R11, R58.reuse, 0x2, R91 ;  /* 0x000000023a0b7824 */ /* 0x041fe400078e025b */
[----:B------:R0:W5:Y:S01]  /*0d80*/  LDG.E.U8 R66, desc[UR12][R12.64] ;  /* 0x0000000c0c427981 */ /* 0x000162000c1e1100 */
[----:B------:R-:W-:Y:S01]  /*0d90*/  LEA.HI.X.SX32 R3, R75, R54, 0x1, P0 ;  /* 0x000000364b037211 */ /* 0x000fe200000f0eff */
[----:B------:R-:W-:Y:S01]  /*0da0*/  IMAD R93, R58, 0x2, R11 ;  /* 0x000000023a5d7824 */ /* 0x000fe200078e020b */
[-C--:B------:R-:W-:Y:S01]  /*0db0*/  IADD3 R6, P0, PT, R87, R57.reuse, RZ ;  /* 0x0000003957067210 */ /* 0x080fe20007f1e0ff */
[----:B------:R1:W5:Y:S01]  /*0dc0*/  LDG.E.U8 R75, desc[UR12][R4.64] ;  /* 0x0000000c044b7981 */ /* 0x000362000c1e1100 */
[----:B------:R-:W-:-:S02]  /*0dd0*/  IADD3 R8, P1, PT, R11, R57, RZ ;  /* 0x000000390b087210 */ /* 0x000fc40007f3e0ff */
[-C--:B------:R-:W-:Y:S01]  /*0de0*/  LEA.HI.X.SX32 R7, R87, R54.reuse, 0x1, P0 ;  /* 0x0000003657077211 */ /* 0x080fe200000f0eff */
[----:B------:R1:W5:Y:S01]  /*0df0*/  LDG.E.U8 R62, desc[UR12][R2.64] ;  /* 0x0000000c023e7981 */ /* 0x000362000c1e1100 */
[-C--:B------:R-:W-:Y:S02]  /*0e00*/  IADD3 R10, P0, PT, R93, R57.reuse, RZ ;  /* 0x000000395d0a7210 */ /* 0x080fe40007f1e0ff */
[-C--:B------:R-:W-:Y:S01]  /*0e10*/  LEA.HI.X.SX32 R9, R11, R54.reuse, 0x1, P1 ;  /* 0x000000360b097211 */ /* 0x080fe200008f0eff */
[----:B------:R-:W5:Y:S01]  /*0e20*/  LDG.E.U8 R77, desc[UR12][R6.64] ;  /* 0x0000000c064d7981 */ /* 0x000f62000c1e1100 */
[-C--:B------:R-:W-:Y:S02]  /*0e30*/  LEA.HI.X.SX32 R11, R93, R54.reuse, 0x1, P0 ;  /* 0x000000365d0b7211 */ /* 0x080fe400000f0eff */
[CC--:B0-----:R-:W-:Y:S01]  /*0e40*/  IADD3 R12, P0, PT, R61.reuse, R57.reuse, RZ ;  /* 0x000000393d0c7210 */ /* 0x0c1fe20007f1e0ff */
[----:B------:R0:W5:Y:S03]  /*0e50*/  LDG.E.U8 R68, desc[UR12][R8.64] ;  /* 0x0000000c08447981 */ /* 0x000166000c1e1100 */
[----:B------:R-:W-:Y:S01]  /*0e60*/  LEA.HI.X.SX32 R13, R61, R54, 0x1, P0 ;  /* 0x000000363d0d7211 */ /* 0x000fe200000f0eff */
[----:B------:R-:W5:Y:S01]  /*0e70*/  LDG.E.U8 R79, desc[UR12][R10.64] ;  /* 0x0000000c0a4f7981 */ /* 0x000f62000c1e1100 */
[----:B------:R-:W-:-:S02]  /*0e80*/  IADD3 R14, P0, PT, R15, R57, RZ ;  /* 0x000000390f0e7210 */ /* 0x000fc40007f1e0ff */
[-C--:B-1----:R-:W-:Y:S01]  /*0e90*/  IADD3 R4, P1, PT, R67, R57.reuse, RZ ;  /* 0x0000003943047210 */ /* 0x082fe20007f3e0ff */
[----:B------:R-:W-:Y:S01]  /*0ea0*/  IMAD R93, R58, 0x2, R93 ;  /* 0x000000023a5d7824 */ /* 0x000fe200078e025d */
[-C--:B------:R-:W-:Y:S01]  /*0eb0*/  LEA.HI.X.SX32 R15, R15, R54.reuse, 0x1, P0 ;  /* 0x000000360f0f7211 */ /* 0x080fe200000f0eff */
[----:B------:R-:W5:Y:S01]  /*0ec0*/  LDG.E.U8 R61, desc[UR12][R12.64] ;  /* 0x0000000c0c3d7981 */ /* 0x000f62000c1e1100 */
[-C--:B------:R-:W-:Y:S02]  /*0ed0*/  IADD3 R2, P0, PT, R65, R57.reuse, RZ ;  /* 0x0000003941027210 */ /* 0x080fe40007f1e0ff */
[-C--:B------:R-:W-:Y:S01]  /*0ee0*/  LEA.HI.X.SX32 R5, R67, R54.reuse, 0x1, P1 ;  /* 0x0000003643057211 */ /* 0x080fe200008f0eff */
[----:B------:R1:W5:Y:S01]  /*0ef0*/  LDG.E.U8 R70, desc[UR12][R14.64] ;  /* 0x0000000c0e467981 */ /* 0x000362000c1e1100 */
[-C--:B------:R-:W-:Y:S02]  /*0f00*/  LEA.HI.X.SX32 R3, R65, R54.reuse, 0x1, P0 ;  /* 0x0000003641037211 */ /* 0x080fe400000f0eff */
[CC--:B0-----:R-:W-:Y:S01]  /*0f10*/  IADD3 R8, P0, PT, R69.reuse, R57.reuse, RZ ;  /* 0x0000003945087210 */ /* 0x0c1fe20007f1e0ff */
[----:B------:R0:W5:Y:S03]  /*0f20*/  LDG.E.U8 R65, desc[UR12][R4.64] ;  /* 0x0000000c04417981 */ /* 0x000166000c1e1100 */
[----:B------:R-:W-:Y:S01]  /*0f30*/  LEA.HI.X.SX32 R9, R69, R54, 0x1, P0 ;  /* 0x0000003645097211 */ /* 0x000fe200000f0eff */
[----:B------:R2:W5:Y:S01]  /*0f40*/  LDG.E.U8 R72, desc[UR12][R2.64] ;  /* 0x0000000c02487981 */ /* 0x000562000c1e1100 */
[----:B-1----:R-:W-:-:S02]  /*0f50*/  IADD3 R14, P0, PT, R73, R57, RZ ;  /* 0x00000039490e7210 */ /* 0x002fc40007f1e0ff */
[-C--:B------:R-:W-:Y:S01]  /*0f60*/  IADD3 R6, P1, PT, R71, R57.reuse, RZ ;  /* 0x0000003947067210 */ /* 0x080fe20007f3e0ff */
[----:B------:R-:W-:Y:S01]  /*0f70*/  IMAD R58, R58, 0x2, R93 ;  /* 0x000000023a3a7824 */ /* 0x000fe200078e025d */
[-C--:B------:R-:W-:Y:S01]  /*0f80*/  LEA.HI.X.SX32 R15, R73, R54.reuse, 0x1, P0 ;  /* 0x00000036490f7211 */ /* 0x080fe200000f0eff */
[----:B------:R-:W5:Y:S01]  /*0f90*/  LDG.E.U8 R74, desc[UR12][R8.64] ;  /* 0x0000000c084a7981 */ /* 0x000f62000c1e1100 */
[-C--:B0-----:R-:W-:Y:S02]  /*0fa0*/  IADD3 R4, P0, PT, R83, R57.reuse, RZ ;  /* 0x0000003953047210 */ /* 0x081fe40007f1e0ff */
[-C--:B------:R-:W-:Y:S01]  /*0fb0*/  LEA.HI.X.SX32 R7, R71, R54.reuse, 0x1, P1 ;  /* 0x0000003647077211 */ /* 0x080fe200008f0eff */
[----:B------:R-:W5:Y:S01]  /*0fc0*/  LDG.E.U8 R14, desc[UR12][R14.64] ;  /* 0x0000000c0e0e7981 */ /* 0x000f62000c1e1100 */
[----:B------:R-:W-:Y:S02]  /*0fd0*/  LEA.HI.X.SX32 R5, R83, R54, 0x1, P0 ;  /* 0x0000003653057211 */ /* 0x000fe400000f0eff */
[-C--:B------:R-:W-:Y:S01]  /*0fe0*/  IADD3 R10, P1, PT, R85, R57.reuse, RZ ;  /* 0x00000039550a7210 */ /* 0x080fe20007f3e0ff */
[----:B------:R0:W5:Y:S01]  /*0ff0*/  LDG.E.U8 R67, desc[UR12][R6.64] ;  /* 0x0000000c06437981 */ /* 0x000162000c1e1100 */
[----:B--2---:R-:W-:-:S02]  /*1000*/  IADD3 R2, P0, PT, R89, R57, RZ ;  /* 0x0000003959027210 */ /* 0x004fc40007f1e0ff */
[-C--:B------:R-:W-:Y:S01]  /*1010*/  LEA.HI.X.SX32 R11, R85, R54.reuse, 0x1, P1 ;  /* 0x00000036550b7211 */ /* 0x080fe200008f0eff */
[----:B------:R-:W2:Y:S01]  /*1020*/  LDG.E.U8 R5, desc[UR12][R4.64] ;  /* 0x0000000c04057981 */ /* 0x000ea2000c1e1100 */
[-C--:B------:R-:W-:Y:S02]  /*1030*/  LEA.HI.X.SX32 R3, R89, R54.reuse, 0x1, P0 ;  /* 0x0000003659037211 */ /* 0x080fe400000f0eff */
[-C--:B------:R-:W-:Y:S01]  /*1040*/  IADD3 R12, P1, PT, R81, R57.reuse, RZ ;  /* 0x00000039510c7210 */ /* 0x080fe20007f3e0ff */
[----:B------:R1:W2:Y:S01]  /*1050*/  LDG.E.U8 R69, desc[UR12][R10.64] ;  /* 0x0000000c0a457981 */ /* 0x0002a2000c1e1100 */
[----:B0-----:R-:W-:Y:S02]  /*1060*/  IADD3 R6, P0, PT, R91, R57, RZ ;  /* 0x000000395b067210 */ /* 0x001fe40007f1e0ff */
[-C--:B------:R-:W-:Y:S01]  /*1070*/  LEA.HI.X.SX32 R13, R81, R54.reuse, 0x1, P1 ;  /* 0x00000036510d7211 */ /* 0x080fe200008f0eff */
[----:B------:R-:W2:Y:S01]  /*1080*/  LDG.E.U8 R2, desc[UR12][R2.64] ;  /* 0x0000000c02027981 */ /* 0x000ea2000c1e1100 */
[----:B------:R-:W-:-:S02]  /*1090*/  LEA.HI.X.SX32 R7, R91, R54, 0x1, P0 ;  /* 0x000000365b077211 */ /* 0x000fc400000f0eff */
[CC--:B------:R-:W-:Y:S01]  /*10a0*/  IADD3 R8, P1, PT, R93.reuse, R57.reuse, RZ ;  /* 0x000000395d087210 */ /* 0x0c0fe20007f3e0ff */
[----:B------:R0:W2:Y:S01]  /*10b0*/  LDG.E.U8 R12, desc[UR12][R12.64] ;  /* 0x0000000c0c0c7981 */ /* 0x0000a2000c1e1100 */
[C---:B-1----:R-:W-:Y:S02]  /*10c0*/  IADD3 R10, P0, PT, R58.reuse, R57, RZ ;  /* 0x000000393a0a7210 */ /* 0x042fe40007f1e0ff */
[-C--:B------:R-:W-:Y:S01]  /*10d0*/  LEA.HI.X.SX32 R9, R93, R54.reuse, 0x1, P1 ;  /* 0x000000365d097211 */ /* 0x080fe200008f0eff */
[----:B------:R-:W2:Y:S01]  /*10e0*/  LDG.E.U8 R7, desc[UR12][R6.64] ;  /* 0x0000000c06077981 */ /* 0x000ea2000c1e1100 */
[----:B------:R-:W-:-:S03]  /*10f0*/  LEA.HI.X.SX32 R11, R58, R54, 0x1, P0 ;  /* 0x000000363a0b7211 */ /* 0x000fc600000f0eff */
[----:B------:R1:W2:Y:S04]  /*1100*/  LDG.E.U8 R8, desc[UR12][R8.64] ;  /* 0x0000000c08087981 */ /* 0x0002a8000c1e1100 */
[----:B------:R1:W2:Y:S01]  /*1110*/  LDG.E.U8 R11, desc[UR12][R10.64] ;  /* 0x0000000c0a0b7981 */ /* 0x0002a2000c1e1100 */
[----:B------:R-:W1:Y:S01]  /*1120*/  S2UR UR7, SR_CgaCtaId ;  /* 0x00000000000779c3 */ /* 0x000e620000008800 */
[----:B------:R-:W-:Y:S02]  /*1130*/  LOP3.LUT R4, R76, 0xff, RZ, 0xc0, !PT ;  /* 0x000000ff4c047812 */ /* 0x000fe400078ec0ff */
[----:B0-----:R-:W-:Y:S01]  /*1140*/  SHF.R.S32.HI R13, RZ, 0x8, R76 ;  /* 0x00000008ff0d7819 */ /* 0x001fe2000001144c */
[----:B------:R-:W-:Y:S01]  /*1150*/  UMOV UR4, 0x400 ;  /* 0x0000040000047882 */ /* 0x000fe20000000000 */
[----:B----4-:R-:W-:-:S02]  /*1160*/  IMAD R16, R19, 0x100, R16 ;  /* 0x0000010013107824 */ /* 0x010fc400078e0210 */
[----:B------:R-:W-:Y:S01]  /*1170*/  IMAD.SHL.U32 R4, R4, 0x2, RZ ;  /* 0x0000000204047824 */ /* 0x000fe200078e00ff */
[----:B------:R-:W-:Y:S01]  /*1180*/  SGXT R13, R13, 0x1 ;  /* 0x000000010d0d781a */ /* 0x000fe20000000200 */
[----:B------:R-:W-:Y:S01]  /*1190*/  IMAD R18, R18, 0x100, R23 ;  /* 0x0000010012127824 */ /* 0x000fe200078e0217 */
[----:B------:R-:W-:Y:S01]  /*11a0*/  F2FP.F16.E4M3.UNPACK_B R16, R16 ;  /* 0x00000010ff10723e */ /* 0x000fe200020006ff */
[----:B---3--:R-:W-:Y:S01]  /*11b0*/  IMAD R21, R52, 0x100, R21 ;  /* 0x0000010034157824 */ /* 0x008fe200078e0215 */
[----:B------:R-:W-:-:S04]  /*11c0*/  LOP3.LUT R3, R4, 0x210, R13, 0x78, !PT ;  /* 0x0000021004037812 */ /* 0x000fc800078e780d */
[----:B------:R-:W-:Y:S01]  /*11d0*/  F2FP.F16.E4M3.UNPACK_B R21, R21 ;  /* 0x00000015ff15723e */ /* 0x000fe200020006ff */
[----:B-1----:R-:W-:Y:S01]  /*11e0*/  ULEA UR7, UR7, UR4, 0x18 ;  /* 0x0000000407077291 */ /* 0x002fe2000f8ec0ff */
[----:B------:R-:W-:Y:S02]  /*11f0*/  F2FP.F16.E4M3.UNPACK_B R18, R18 ;  /* 0x00000012ff12723e */ /* 0x000fe400020006ff */
[----:B------:R-:W-:Y:S02]  /*1200*/  LOP3.LUT R4, R3, 0x20, RZ, 0x3c, !PT ;  /* 0x0000002003047812 */ /* 0x000fe400078e3cff */
[----:B------:R-:W-:Y:S02]  /*1210*/  PRMT R9, R16, 0x7632, R9 ;  /* 0x0000763210097816 */ /* 0x000fe40000000009 */
[----:B------:R-:W-:Y:S02]  /*1220*/  PRMT R10, R21, 0x7632, R10 ;  /* 0x00007632150a7816 */ /* 0x000fe4000000000a */
[----:B------:R0:W-:Y:S01]  /*1230*/  STS.U16 [R3+UR7+0x1000], R16 ;  /* 0x0010001003007988 */ /* 0x0001e20008000407 */
[----:B-----5:R-:W-:-:S05]  /*1240*/  IMAD R27, R50, 0x100, R27 ;  /* 0x00000100321b7824 */ /* 0x020fca00078e021b */
[----:B------:R-:W-:Y:S01]  /*1250*/  F2FP.F16.E4M3.UNPACK_B R27, R27 ;  /* 0x0000001bff1b723e */ /* 0x000fe200020006ff */
[----:B------:R1:W-:Y:S03]  /*1260*/  STS.U16 [R3+UR7], R18 ;  /* 0x0000001203007988 */ /* 0x0003e60008000407 */
[----:B------:R-:W-:Y:S01]  /*1270*/  PRMT R13, R27, 0x7632, R13 ;  /* 0x000076321b0d7816 */ /* 0x000fe2000000000d */
[----:B------:R-:W-:-:S05]  /*1280*/  IMAD R28, R53, 0x100, R28 ;  /* 0x00000100351c7824 */ /* 0x000fca00078e021c */
[----:B------:R-:W-:Y:S01]  /*1290*/  F2FP.F16.E4M3.UNPACK_B R28, R28 ;  /* 0x0000001cff1c723e */ /* 0x000fe200020006ff */
[----:B------:R3:W-:Y:S03]  /*12a0*/  STS.U16 [R3+UR7+0x2000], R21 ;  /* 0x0020001503007988 */ /* 0x0007e60008000407 */
[----:B------:R-:W-:Y:S01]  /*12b0*/  PRMT R15, R28, 0x7632, R15 ;  /* 0x000076321c0f7816 */ /* 0x000fe2000000000f */
[----:B------:R-:W-:Y:S01]  /*12c0*/  STS.U16 [R3+UR7+0x3000], R27 ;  /* 0x0030001b03007988 */ /* 0x000fe20008000407 */
[----:B------:R-:W-:Y:S01]  /*12d0*/  PRMT R6, R18, 0x7632, R6 ;  /* 0x0000763212067816 */ /* 0x000fe20000000006 */
[----:B------:R-:W-:Y:S02]  /*12e0*/  IMAD R17, R36, 0x100, R17 ;  /* 0x0000010024117824 */ /* 0x000fe400078e0211 */
[----:B------:R-:W-:Y:S01]  /*12f0*/  STS.U16 [R3+UR7+0x4000], R28 ;  /* 0x0040001c03007988 */ /* 0x000fe20008000407 */
[----:B------:R-:W-:-:S02]  /*1300*/  IMAD R30, R49, 0x100, R30 ;  /* 0x00000100311e7824 */ /* 0x000fc400078e021e */
[----:B------:R-:W-:Y:S02]  /*1310*/  IMAD R33, R48, 0x100, R33 ;  /* 0x0000010030217824 */ /* 0x000fe400078e0221 */
[----:B------:R-:W-:Y:S02]  /*1320*/  IMAD R45, R45, 0x100, R46 ;  /* 0x000001002d2d7824 */ /* 0x000fe400078e022e */
[----:B------:R-:W-:-:S05]  /*1330*/  IMAD R34, R51, 0x100, R34 ;  /* 0x0000010033227824 */ /* 0x000fca00078e0222 */
[----:B------:R-:W-:-:S04]  /*1340*/  F2FP.F16.E4M3.UNPACK_B R34, R34 ;  /* 0x00000022ff22723e */ /* 0x000fc800020006ff */
[----:B0-----:R-:W-:Y:S01]  /*1350*/  PRMT R16, R34, 0x7632, R16 ;  /* 0x0000763222107816 */ /* 0x001fe20000000010 */
[----:B------:R-:W-:-:S05]  /*1360*/  IMAD R26, R47, 0x100, R26 ;  /* 0x000001002f1a7824 */ /* 0x000fca00078e021a */
[----:B------:R-:W-:Y:S01]  /*1370*/  F2FP.F16.E4M3.UNPACK_B R26, R26 ;  /* 0x0000001aff1a723e */ /* 0x000fe200020006ff */
[----:B------:R-:W-:Y:S01]  /*1380*/  STS.U16 [R3+UR7+0x5000], R34 ;  /* 0x0050002203007988 */ /* 0x000fe20008000407 */
[----:B------:R-:W-:Y:S02]  /*1390*/  IMAD R20, R31, 0x100, R20 ;  /* 0x000001001f147824 */ /* 0x000fe400078e0214 */
[----:B------:R-:W-:Y:S01]  /*13a0*/  IMAD R29, R42, 0x100, R29 ;  /* 0x000001002a1d7824 */ /* 0x000fe200078e021d */
[----:B------:R-:W-:Y:S01]  /*13b0*/  STS.U16 [R3+UR7+0x6000], R26 ;  /* 0x0060001a03007988 */ /* 0x000fe20008000407 */
[----:B------:R-:W-:-:S05]  /*13c0*/  IMAD R25, R44, 0x100, R25 ;  /* 0x000001002c197824 */ /* 0x000fca00078e0219 */
[----:B------:R-:W-:Y:S01]  /*13d0*/  F2FP.F16.E4M3.UNPACK_B R25, R25 ;  /* 0x00000019ff19723e */ /* 0x000fe200020006ff */
[----:B------:R-:W-:-:S05]  /*13e0*/  IMAD R32, R43, 0x100, R32 ;  /* 0x000001002b207824 */ /* 0x000fca00078e0220 */
[----:B------:R-:W-:Y:S01]  /*13f0*/  F2FP.F16.E4M3.UNPACK_B R32, R32 ;  /* 0x00000020ff20723e */ /* 0x000fe200020006ff */
[----:B------:R-:W-:Y:S01]  /*1400*/  STS.U16 [R3+UR7+0x7000], R25 ;  /* 0x0070001903007988 */ /* 0x000fe20008000407 */
[----:B------:R-:W-:-:S03]  /*1410*/  IMAD R35, R40, 0x100, R35 ;  /* 0x0000010028237824 */ /* 0x000fc600078e0223 */
[----:B------:R-:W-:Y:S01]  /*1420*/  STS.U16 [R3+UR7+0x8000], R32 ;  /* 0x0080002003007988 */ /* 0x000fe20008000407 */
[----:B------:R-:W-:Y:S01]  /*1430*/  IMAD R38, R38, 0x100, R39 ;  /* 0x0000010026267824 */ /* 0x000fe200078e0227 */
[----:B-1----:R-:W-:Y:S01]  /*1440*/  PRMT R18, R26, 0x7632, R18 ;  /* 0x000076321a127816 */ /* 0x002fe20000000012 */
[----:B------:R-:W-:Y:S01]  /*1450*/  IMAD R24, R37, 0x100, R24 ;  /* 0x0000010025187824 */ /* 0x000fe200078e0218 */
[----:B------:R-:W-:Y:S01]  /*1460*/  PRMT R19, R25, 0x7632, R19 ;  /* 0x0000763219137816 */ /* 0x000fe20000000013 */
[----:B------:R-:W-:-:S05]  /*1470*/  IMAD R22, R41, 0x100, R22 ;  /* 0x0000010029167824 */ /* 0x000fca00078e0216 */
[----:B------:R-:W-:Y:S01]  /*1480*/  F2FP.F16.E4M3.UNPACK_B R22, R22 ;  /* 0x00000016ff16723e */ /* 0x000fe200020006ff */
[----:B------:R-:W-:Y:S02]  /*1490*/  IMAD R55, R56, 0x100, R55 ;  /* 0x0000010038377824 */ /* 0x000fe400078e0237 */
[----:B------:R-:W-:-:S03]  /*14a0*/  IMAD R59, R60, 0x100, R59 ;  /* 0x000001003c3b7824 */ /* 0x000fc600078e023b */
[----:B------:R-:W-:Y:S02]  /*14b0*/  F2FP.F16.E4M3.UNPACK_B R55, R55 ;  /* 0x00000037ff37723e */ /* 0x000fe400020006ff */
[----:B------:R-:W-:Y:S01]  /*14c0*/  F2FP.F16.E4M3.UNPACK_B R59, R59 ;  /* 0x0000003bff3b723e */ /* 0x000fe200020006ff */
[----:B------:R-:W-:Y:S01]  /*14d0*/  STS.U16 [R3+UR7+0x9000], R22 ;  /* 0x0090001603007988 */ /* 0x000fe20008000407 */
[----:B------:R-:W-:Y:S02]  /*14e0*/  IMAD R63, R63, 0x100, R64 ;  /* 0x000001003f3f7824 */ /* 0x000fe400078e0240 */
[----:B------:R-:W-:-:S03]  /*14f0*/  IMAD R66, R75, 0x100, R66 ;  /* 0x000001004b427824 */ /* 0x000fc600078e0242 */
[----:B------:R-:W-:Y:S01]  /*1500*/  F2FP.F16.E4M3.UNPACK_B R63, R63 ;  /* 0x0000003fff3f723e */ /* 0x000fe200020006ff */
[----:B------:R-:W-:Y:S01]  /*1510*/  IMAD R62, R77, 0x100, R62 ;  /* 0x000001004d3e7824 */ /* 0x000fe200078e023e */
[----:B------:R-:W-:Y:S01]  /*1520*/  F2FP.F16.E4M3.UNPACK_B R66, R66 ;  /* 0x00000042ff42723e */ /* 0x000fe200020006ff */
[----:B------:R-:W-:-:S03]  /*1530*/  IMAD R68, R79, 0x100, R68 ;  /* 0x000001004f447824 */ /* 0x000fc600078e0244 */
[----:B------:R-:W-:Y:S02]  /*1540*/  F2FP.F16.E4M3.UNPACK_B R62, R62 ;  /* 0x0000003eff3e723e */ /* 0x000fe400020006ff */
[----:B------:R-:W-:Y:S01]  /*1550*/  F2FP.F16.E4M3.UNPACK_B R68, R68 ;  /* 0x00000044ff44723e */ /* 0x000fe200020006ff */
[----:B------:R-:W-:Y:S01]  /*1560*/  STS.U16 [R3+UR7+0xa000], R55 ;  /* 0x00a0003703007988 */ /* 0x000fe20008000407 */
[----:B---3--:R-:W-:-:S03]  /*1570*/  PRMT R21, R55, 0x7632, R21 ;  /* 0x0000763237157816 */ /* 0x008fc60000000015 */
[----:B------:R-:W-:Y:S01]  /*1580*/  STS.U16 [R3+UR7+0xb000], R59 ;  /* 0x00b0003b03007988 */ /* 0x000fe20008000407 */
[----:B------:R-:W-:-:S03]  /*1590*/  PRMT R23, R63, 0x7632, R23 ;  /* 0x000076323f177816 */ /* 0x000fc60000000017 */
[----:B------:R-:W-:Y:S04]  /*15a0*/  STS.U16 [R3+UR7+0xc000], R63 ;  /* 0x00c0003f03007988 */ /* 0x000fe80008000407 */
[----:B------:R-:W-:Y:S01]  /*15b0*/  STS.U16 [R3+UR7+0xd000], R66 ;  /* 0x00d0004203007988 */ /* 0x000fe20008000407 */
[----:B------:R-:W-:-:S03]  /*15c0*/  IMAD R65, R72, 0x100, R65 ;  /* 0x0000010048417824 */ /* 0x000fc600078e0241 */
[----:B------:R-:W-:Y:S04]  /*15d0*/  STS.U16 [R3+UR7+0xe000], R62 ;  /* 0x00e0003e03007988 */ /* 0x000fe80008000407 */
[----:B------:R-:W-:Y:S01]  /*15e0*/  STS.U16 [R3+UR7+0xf000], R68 ;  /* 0x00f0004403007988 */ /* 0x000fe20008000407 */
[----:B------:R-:W-:-:S03]  /*15f0*/  IMAD R61, R70, 0x100, R61 ;  /* 0x00000100463d7824 */ /* 0x000fc600078e023d */
[----:B------:R0:W-:Y:S01]  /*1600*/  STS.U16 [R4+UR7+0x2400], R10 ;  /* 0x0024000a04007988 */ /* 0x0001e20008000407 */
[----:B------:R-:W-:-:S03]  /*1610*/  IMAD.SHL.U32 R0, R0, 0x100, RZ ;  /* 0x0000010000007824 */ /* 0x000fc600078e00ff */
[----:B------:R1:W-:Y:S01]  /*1620*/  STS.U16 [R4+UR7+0x1400], R9 ;  /* 0x0014000904007988 */ /* 0x0003e20008000407 */
[----:B------:R-:W-:-:S03]  /*1630*/  IMAD R67, R74, 0x100, R67 ;  /* 0x000001004a437824 */ /* 0x000fc600078e0243 */
[----:B------:R3:W-:Y:S01]  /*1640*/  STS.U16 [R4+UR7+0x3400], R13 ;  /* 0x0034000d04007988 */ /* 0x0007e20008000407 */
[----:B0-----:R-:W-:-:S03]  /*1650*/  PRMT R10, R22, 0x7632, R10 ;  /* 0x00007632160a7816 */ /* 0x001fc6000000000a */
[----:B------:R0:W-:Y:S01]  /*1660*/  STS.U16 [R4+UR7+0x4400], R15 ;  /* 0x0044000f04007988 */ /* 0x0001e20008000407 */
[----:B------:R-:W-:Y:S01]  /*1670*/  PRMT R22, R59, 0x7632, R22 ;  /* 0x000076323b167816 */ /* 0x000fe20000000016 */
[----:B--2---:R-:W-:Y:S01]  /*1680*/  IMAD R14, R14, 0x100, R69 ;  /* 0x000001000e0e7824 */ /* 0x004fe200078e0245 */
[----:B-1----:R-:W-:Y:S01]  /*1690*/  PRMT R9, R32, 0x7632, R9 ;  /* 0x0000763220097816 */ /* 0x002fe20000000009 */
[----:B------:R1:W-:Y:S01]  /*16a0*/  STS.U16 [R4+UR7+0x5400], R16 ;  /* 0x0054001004007988 */ /* 0x0003e20008000407 */
[----:B---3--:R-:W-:Y:S01]  /*16b0*/  PRMT R13, R66, 0x7632, R13 ;  /* 0x00007632420d7816 */ /* 0x008fe2000000000d */
[----:B------:R-:W-:Y:S01]  /*16c0*/  IMAD R5, R5, 0x100, R12 ;  /* 0x0000010005057824 */ /* 0x000fe200078e020c */
[----:B0-----:R-:W-:Y:S01]  /*16d0*/  PRMT R15, R62, 0x7632, R15 ;  /* 0x000076323e0f7816 */ /* 0x001fe2000000000f */
[----:B------:R-:W-:Y:S01]  /*16e0*/  IMAD R2, R7, 0x100, R2 ;  /* 0x0000010007027824 */ /* 0x000fe200078e0202 */
[----:B-1----:R-:W-:Y:S01]  /*16f0*/  PRMT R16, R68, 0x7632, R16 ;  /* 0x0000763244107816 */ /* 0x002fe20000000010 */
[----:B------:R0:W-:Y:S01]  /*1700*/  STS.U16 [R4+UR7+0x400], R6 ;  /* 0x0004000604007988 */ /* 0x0001e20008000407 */
[----:B------:R-:W-:Y:S01]  /*1710*/  IMAD R8, R11, 0x100, R8 ;  /* 0x000001000b087824 */ /* 0x000fe200078e0208 */
[----:B------:R-:W-:-:S02]  /*1720*/  F2FP.F16.E4M3.UNPACK_B R17, R17 ;  /* 0x00000011ff11723e */ /* 0x000fc400020006ff */
[----:B------:R-:W-:Y:S02]  /*1730*/  F2FP.F16.E4M3.UNPACK_B R30, R30 ;  /* 0x0000001eff1e723e */ /* 0x000fe400020006ff */
[----:B0-----:R-:W-:Y:S02]  /*1740*/  LOP3.LUT R6, R3, 0x40, RZ, 0x3c, !PT ;  /* 0x0000004003067812 */ /* 0x001fe400078e3cff */
[----:B------:R-:W-:Y:S02]  /*1750*/  F2FP.F16.E4M3.UNPACK_B R33, R33 ;  /* 0x00000021ff21723e */ /* 0x000fe400020006ff */
[----:B------:R-:W-:Y:S02]  /*1760*/  F2FP.F16.E4M3.UNPACK_B R45, R45 ;  /* 0x0000002dff2d723e */ /* 0x000fe400020006ff */
[----:B------:R-:W-:Y:S02]  /*1770*/  F2FP.F16.E4M3.UNPACK_B R20, R20 ;  /* 0x00000014ff14723e */ /* 0x000fe400020006ff */
[----:B------:R-:W-:-:S02]  /*1780*/  F2FP.F16.E4M3.UNPACK_B R29, R29 ;  /* 0x0000001dff1d723e */ /* 0x000fc400020006ff */
[----:B------:R-:W-:Y:S02]  /*1790*/  F2FP.F16.E4M3.UNPACK_B R5, R5 ;  /* 0x00000005ff05723e */ /* 0x000fe400020006ff */
[----:B------:R-:W-:Y:S02]  /*17a0*/  F2FP.F16.E4M3.UNPACK_B R2, R2 ;  /* 0x00000002ff02723e */ /* 0x000fe400020006ff */
[----:B------:R-:W-:Y:S01]  /*17b0*/  F2FP.F16.E4M3.UNPACK_B R8, R8 ;  /* 0x00000008ff08723e */ /* 0x000fe200020006ff */
[----:B------:R-:W-:Y:S01]  /*17c0*/  STS.U16 [R4+UR7+0x6400], R18 ;  /* 0x0064001204007988 */ /* 0x000fe20008000407 */
[----:B------:R-:W-:Y:S01]  /*17d0*/  F2FP.F16.E4M3.UNPACK_B R35, R35 ;  /* 0x00000023ff23723e */ /* 0x000fe200020006ff */
[----:B------:R-:W-:Y:S01]  /*17e0*/  VIADD R40, R0, 0x100 ;  /* 0x0000010000287836 */ /* 0x000fe20000000000 */
[----:B------:R-:W-:Y:S01]  /*17f0*/  F2FP.F16.E4M3.UNPACK_B R38, R38 ;  /* 0x00000026ff26723e */ /* 0x000fe200020006ff */
[----:B------:R-:W-:Y:S01]  /*1800*/  STS.U16 [R4+UR7+0x7400], R19 ;  /* 0x0074001304007988 */ /* 0x000fe20008000407 */
[----:B------:R-:W-:-:S02]  /*1810*/  F2FP.F16.E4M3.UNPACK_B R65, R65 ;  /* 0x00000041ff41723e */ /* 0x000fc400020006ff */
[----:B------:R-:W-:Y:S01]  /*1820*/  F2FP.F16.E4M3.UNPACK_B R24, R24 ;  /* 0x00000018ff18723e */ /* 0x000fe200020006ff */
[----:B------:R0:W-:Y:S01]  /*1830*/  STS.U16 [R4+UR7+0x8400], R9 ;  /* 0x0084000904007988 */ /* 0x0001e20008000407 */
[----:B------:R-:W-:Y:S02]  /*1840*/  F2FP.F16.E4M3.UNPACK_B R61, R61 ;  /* 0x0000003dff3d723e */ /* 0x000fe400020006ff */
[----:B------:R-:W-:Y:S01]  /*1850*/  F2FP.F16.E4M3.UNPACK_B R67, R67 ;  /* 0x00000043ff43723e */ /* 0x000fe200020006ff */
[----:B------:R1:W-:Y:S01]  /*1860*/  STS.U16 [R4+UR7+0x9400], R10 ;  /* 0x0094000a04007988 */ /* 0x0003e20008000407 */
[----:B------:R-:W-:-:S03]  /*1870*/  F2FP.F16.E4M3.UNPACK_B R14, R14 ;  /* 0x0000000eff0e723e */ /* 0x000fc600020006ff */
[----:B------:R-:W-:Y:S01]  /*1880*/  STS.U16 [R4+UR7+0xa400], R21 ;  /* 0x00a4001504007988 */ /* 0x000fe20008000407 */
[----:B------:R-:W-:-:S03]  /*1890*/  PRMT R7, R30, 0x7632, R7 ;  /* 0x000076321e077816 */ /* 0x000fc60000000007 */
[----:B------:R-:W-:Y:S01]  /*18a0*/  STS.U16 [R4+UR7+0xb400], R22 ;  /* 0x00b4001604007988 */ /* 0x000fe20008000407 */
[----:B0-----:R-:W-:-:S03]  /*18b0*/  PRMT R9, R33, 0x7632, R9 ;  /* 0x0000763221097816 */ /* 0x001fc60000000009 */
[----:B------:R-:W-:Y:S01]  /*18c0*/  STS.U16 [R4+UR7+0xc400], R23 ;  /* 0x00c4001704007988 */ /* 0x000fe20008000407 */
[----:B-1----:R-:W-:-:S03]  /*18d0*/  PRMT R10, R45, 0x7632, R10 ;  /* 0x000076322d0a7816 */ /* 0x002fc6000000000a */
[----:B------:R-:W-:Y:S01]  /*18e0*/  STS.U16 [R4+UR7+0xd400], R13 ;  /* 0x00d4000d04007988 */ /* 0x000fe20008000407 */
[----:B------:R-:W-:-:S03]  /*18f0*/  PRMT R11, R20, 0x7632, R11 ;  /* 0x00007632140b7816 */ /* 0x000fc6000000000b */
[----:B------:R-:W-:Y:S01]  /*1900*/  STS.U16 [R4+UR7+0xe400], R15 ;  /* 0x00e4000f04007988 */ /* 0x000fe20008000407 */
[----:B------:R-:W-:-:S03]  /*1910*/  PRMT R12, R29, 0x7632, R12 ;  /* 0x000076321d0c7816 */ /* 0x000fc6000000000c */
[----:B------:R0:W-:Y:S01]  /*1920*/  STS.U16 [R4+UR7+0xf400], R16 ;  /* 0x00f4001004007988 */ /* 0x0001e20008000407 */
[----:B------:R-:W-:-:S03]  /*1930*/  ISETP.GE.AND P0, PT, R40, 0x1, PT ;  /* 0x000000012800780c */ /* 0x000fc60003f06270 */
[----:B------:R1:W-:Y:S04]  /*1940*/  STS.U16 [R6+UR7+0xd800], R5 ;  /* 0x00d8000506007988 */ /* 0x0003e80008000407 */
[----:B------:R2:W-:Y:S01]  /*1950*/  STS.U16 [R6+UR7+0xe800], R2 ;  /* 0x00e8000206007988 */ /* 0x0005e20008000407 */
[----:B0-----:R-:W-:Y:S02]  /*1960*/  LOP3.LUT R4, R3, 0x60, RZ, 0x3c, !PT ;  /* 0x0000006003047812 */ /* 0x001fe400078e3cff */
[----:B------:R-:W-:Y:S01]  /*1970*/  PRMT R3, R17, 0x7632, R3 ;  /* 0x0000763211037816 */ /* 0x000fe20000000003 */
[----:B------:R0:W-:Y:S01]  /*1980*/  STS.U16 [R6+UR7+0xf800], R8 ;  /* 0x00f8000806007988 */ /* 0x0001e20008000407 */
[----:B-1----:R-:W-:Y:S02]  /*1990*/  PRMT R5, R38, 0x7632, R5 ;  /* 0x0000763226057816 */ /* 0x002fe40000000005 */
[----:B--2---:R-:W-:Y:S01]  /*19a0*/  PRMT R2, R35, 0x7632, R2 ;  /* 0x0000763223027816 */ /* 0x004fe20000000002 */
[----:B------:R-:W-:Y:S01]  /*19b0*/  STS.U16 [R6+UR7+0x800], R17 ;  /* 0x0008001106007988 */ /* 0x000fe20008000407 */
[----:B0-----:R-:W-:-:S03]  /*19c0*/  PRMT R8, R65, 0x7632, R8 ;  /* 0x0000763241087816 */ /* 0x001fc60000000008 */
[----:B------:R-:W-:Y:S04]  /*19d0*/  STS.U16 [R6+UR7+0x1800], R30 ;  /* 0x0018001e06007988 */ /* 0x000fe80008000407 */
        /* <DEDUP_REMOVED lines=10> */
[----:B------:R0:W-:Y:S04]  /*1a80*/  STS.U16 [R6+UR7+0xc800], R14 ;  /* 0x00c8000e06007988 */ /* 0x0001e80008000407 */
[----:B------:R1:W-:Y:S04]  /*1a90*/  STS.U16 [R4+UR7+0xc00], R3 ;  /* 0x000c000304007988 */ /* 0x0003e80008000407 */
[----:B------:R2:W-:Y:S01]  /*1aa0*/  STS.U16 [R4+UR7+0x1c00], R7 ;  /* 0x001c000704007988 */ /* 0x0005e20008000407 */
[----:B0-----:R-:W-:-:S03]  /*1ab0*/  PRMT R6, R61, 0x7632, R6 ;  /* 0x000076323d067816 */ /* 0x001fc60000000006 */
[----:B------:R0:W-:Y:S01]  /*1ac0*/  STS.U16 [R4+UR7+0x2c00], R9 ;  /* 0x002c000904007988 */ /* 0x0001e20008000407 */
[----:B-1----:R-:W-:-:S03]  /*1ad0*/  PRMT R3, R24, 0x7632, R3 ;  /* 0x0000763218037816 */ /* 0x002fc60000000003 */
[----:B------:R1:W-:Y:S01]  /*1ae0*/  STS.U16 [R4+UR7+0x3c00], R10 ;  /* 0x003c000a04007988 */ /* 0x0003e20008000407 */
[----:B--2---:R-:W-:-:S03]  /*1af0*/  PRMT R7, R67, 0x7632, R7 ;  /* 0x0000763243077816 */ /* 0x004fc60000000007 */
[----:B------:R2:W-:Y:S01]  /*1b00*/  STS.U16 [R4+UR7+0x4c00], R11 ;  /* 0x004c000b04007988 */ /* 0x0005e20008000407 */
[----:B0-----:R-:W-:-:S03]  /*1b10*/  PRMT R9, R14, 0x7632, R9 ;  /* 0x000076320e097816 */ /* 0x001fc60000000009 */
[----:B------:R0:W-:Y:S01]  /*1b20*/  STS.U16 [R4+UR7+0x5c00], R12 ;  /* 0x005c000c04007988 */ /* 0x0001e20008000407 */
[----:B-1----:R-:W-:Y:S02]  /*1b30*/  PRMT R10, R5, 0x7632, R10 ;  /* 0x00007632050a7816 */ /* 0x002fe4000000000a */
[----:B--2---:R-:W-:Y:S02]  /*1b40*/  PRMT R11, R2, 0x7632, R11 ;  /* 0x00007632020b7816 */ /* 0x004fe4000000000b */
[----:B0-----:R-:W-:Y:S01]  /*1b50*/  PRMT R12, R8, 0x7632, R12 ;  /* 0x00007632080c7816 */ /* 0x001fe2000000000c */
[----:B------:R0:W-:Y:S04]  /*1b60*/  STS.U16 [R4+UR7+0x7c00], R5 ;  /* 0x007c000504007988 */ /* 0x0001e80008000407 */
[----:B------:R-:W-:Y:S04]  /*1b70*/  STS.U16 [R4+UR7+0x6c00], R2 ;  /* 0x006c000204007988 */ /* 0x000fe80008000407 */
[----:B------:R1:W-:Y:S01]  /*1b80*/  STS.U16 [R4+UR7+0x8c00], R3 ;  /* 0x008c000304007988 */ /* 0x0003e20008000407 */
[----:B0-----:R-:W-:-:S03]  /*1b90*/  IMAD.MOV.U32 R5, RZ, RZ, 0x3f800000 ;  /* 0x3f800000ff057424 */ /* 0x001fc600078e00ff */
[----:B------:R-:W-:Y:S04]  /*1ba0*/  STS.U16 [R4+UR7+0x9c00], R6 ;  /* 0x009c000604007988 */ /* 0x000fe80008000407 */
[----:B------:R-:W-:Y:S04]  /*1bb0*/  STS.U16 [R4+UR7+0xac00], R8 ;  /* 0x00ac000804007988 */ /* 0x000fe80008000407 */
[----:B------:R-:W-:Y:S04]  /*1bc0*/  STS.U16 [R4+UR7+0xbc00], R7 ;  /* 0x00bc000704007988 */ /* 0x000fe80008000407 */
[----:B------:R-:W-:Y:S04]  /*1bd0*/  STS.U16 [R4+UR7+0xcc00], R9 ;  /* 0x00cc000904007988 */ /* 0x000fe80008000407 */
[----:B------:R-:W-:Y:S04]  /*1be0*/  STS.U16 [R4+UR7+0xdc00], R10 ;  /* 0x00dc000a04007988 */ /* 0x000fe80008000407 */
[----:B------:R-:W-:Y:S04]  /*1bf0*/  STS.U16 [R4+UR7+0xec00], R11 ;  /* 0x00ec000b04007988 */ /* 0x000fe80008000407 */
[----:B------:R0:W-:Y:S01]  /*1c00*/  STS.U16 [R4+UR7+0xfc00], R12 ;  /* 0x00fc000c04007988 */ /* 0x0001e20008000407 */
[----:B-1----:R-:W-:Y:S01]  /*1c10*/  IMAD.MOV.U32 R3, RZ, RZ, -0x800000 ;  /* 0xff800000ff037424 */ /* 0x002fe200078e00ff */
[----:B------:R-:W-:-:S02]  /*1c20*/  CS2R R36, SRZ ;  /* 0x0000000000247805 */ /* 0x000fc4000001ff00 */
[----:B------:R-:W-:Y:S01]  /*1c30*/  STL [R1+0x2c], R5 ;  /* 0x00002c0501007387 */ /* 0x000fe20000100800 */
[----:B0-----:R-:W-:Y:S01]  /*1c40*/  IMAD.MOV.U32 R4, RZ, RZ, 0x3f800000 ;  /* 0x3f800000ff047424 */ /* 0x001fe200078e00ff */
[----:B------:R-:W-:Y:S01]  /*1c50*/  CS2R R38, SRZ ;  /* 0x0000000000267805 */ /* 0x000fe2000001ff00 */
[----:B------:R-:W-:Y:S01]  /*1c60*/  IMAD.MOV.U32 R2, RZ, RZ, -0x800000 ;  /* 0xff800000ff027424 */ /* 0x000fe200078e00ff */
[----:B------:R-:W-:Y:S02]  /*1c70*/  CS2R R32, SRZ ;  /* 0x0000000000207805 */ /* 0x000fe4000001ff00 */
[----:B------:R-:W-:Y:S01]  /*1c80*/  CS2R R34, SRZ ;  /* 0x0000000000227805 */ /* 0x000fe2000001ff00 */
[----:B------:R0:W-:Y:S01]  /*1c90*/  STL [R1+0x24], R4 ;  /* 0x0000240401007387 */ /* 0x0001e20000100800 */
[----:B------:R-:W-:Y:S02]  /*1ca0*/  CS2R R28, SRZ ;  /* 0x00000000001c7805 */ /* 0x000fe4000001ff00 */
[----:B------:R-:W-:-:S02]  /*1cb0*/  CS2R R30, SRZ ;  /* 0x00000000001e7805 */ /* 0x000fc4000001ff00 */
[----:B------:R-:W-:Y:S02]  /*1cc0*/  CS2R R24, SRZ ;  /* 0x0000000000187805 */ /* 0x000fe4000001ff00 */
[----:B------:R-:W-:Y:S02]  /*1cd0*/  CS2R R26, SRZ ;  /* 0x00000000001a7805 */ /* 0x000fe4000001ff00 */
[----:B------:R-:W-:Y:S02]  /*1ce0*/  CS2R R20, SRZ ;  /* 0x0000000000147805 */ /* 0x000fe4000001ff00 */
[----:B------:R-:W-:Y:S02]  /*1cf0*/  CS2R R22, SRZ ;  /* 0x0000000000167805 */ /* 0x000fe4000001ff00 */
[----:B------:R-:W-:Y:S02]  /*1d00*/  CS2R R16, SRZ ;  /* 0x0000000000107805 */ /* 0x000fe4000001ff00 */
[----:B------:R-:W-:-:S02]  /*1d10*/  CS2R R18, SRZ ;  /* 0x0000000000127805 */ /* 0x000fc4000001ff00 */
[----:B------:R-:W-:Y:S02]  /*1d20*/  CS2R R12, SRZ ;  /* 0x00000000000c7805 */ /* 0x000fe4000001ff00 */
[----:B------:R-:W-:Y:S02]  /*1d30*/  CS2R R14, SRZ ;  /* 0x00000000000e7805 */ /* 0x000fe4000001ff00 */
[----:B------:R-:W-:Y:S02]  /*1d40*/  CS2R R8, SRZ ;  /* 0x0000000000087805 */ /* 0x000fe4000001ff00 */
[----:B------:R-:W-:Y:S02]  /*1d50*/  CS2R R10, SRZ ;  /* 0x00000000000a7805 */ /* 0x000fe4000001ff00 */
[----:B0-----:R-:W-:Y:S02]  /*1d60*/  CS2R R4, SRZ ;  /* 0x0000000000047805 */ /* 0x001fe4000001ff00 */
        /* <DEDUP_REMOVED lines=15> */
[C---:B------:R-:W-:Y:S01]  /*1e60*/  LOP3.LUT R40, R76.reuse, 0x7, RZ, 0xc0, !PT ;  /* 0x000000074c287812 */ /* 0x040fe200078ec0ff */
[C---:B------:R-:W-:Y:S01]  /*1e70*/  IMAD.SHL.U32 R41, R76.reuse, 0x2, RZ ;  /* 0x000000024c297824 */ /* 0x040fe200078e00ff */
[----:B------:R-:W-:Y:S01]  /*1e80*/  LOP3.LUT R42, R76, 0x8, RZ, 0xc0, !PT ;  /* 0x000000084c2a7812 */ /* 0x000fe200078ec0ff */
[----:B------:R-:W-:Y:S06]  /*1e90*/  @!P0 BRA `(.L_x_0) ;  /* 0x00000038008c8947 */ /* 0x000fec0003800000 */
[----:B------:R-:W0:Y:S01]  /*1ea0*/  LDC.64 R12, c[0x0][0x3c0] ;  /* 0x0000f000ff0c7b82 */ /* 0x000e220000000a00 */
[--C-:B------:R-:W-:Y:S01]  /*1eb0*/  SHF.R.S32.HI R2, RZ, 0x1, R76.reuse ;  /* 0x00000001ff027819 */ /* 0x100fe2000001144c */
[----:B------:R-:W1:Y:S01]  /*1ec0*/  LDCU UR5, c[0x0][0x3c8] ;  /* 0x00007900ff0577ac */ /* 0x000e620008000800 */
[----:B------:R-:W-:Y:S01]  /*1ed0*/  LOP3.LUT R3, R76, 0x1, RZ, 0xc0, !PT ;  /* 0x000000014c037812 */ /* 0x000fe200078ec0ff */
[----:B------:R-:W-:Y:S01]  /*1ee0*/  IMAD.SHL.U32 R42, R42, 0x2, RZ ;  /* 0x000000022a2a7824 */ /* 0x000fe200078e00ff */
[--C-:B------:R-:W-:Y:S01]  /*1ef0*/  SHF.R.S32.HI R5, RZ, 0x3, R76.reuse ;  /* 0x00000003ff057819 */ /* 0x100fe2000001144c */
[----:B------:R-:W2:Y:S01]  /*1f00*/  LDCU.64 UR10, c[0x0][0x3d0] ;  /* 0x00007a00ff0a77ac */ /* 0x000ea20008000a00 */
[----:B------:R-:W-:Y:S01]  /*1f10*/  SGXT R2, R2, 0x1 ;  /* 0x000000010202781a */ /* 0x000fe20000000200 */
[----:B------:R-:W-:Y:S01]  /*1f20*/  IMAD.MOV R6, RZ, RZ, -R3 ;  /* 0x000000ffff067224 */ /* 0x000fe200078e0a03 */
[----:B------:R-:W-:Y:S01]  /*1f30*/  SGXT R5, R5, 0x1 ;  /* 0x000000010505781a */ /* 0x000fe20000000200 */
[----:B------:R-:W3:Y:S01]  /*1f40*/  LDC R14, c[0x0][0x3d8] ;  /* 0x0000f600ff0e7b82 */ /* 0x000ee20000000800 */
[----:B------:R-:W-:Y:S01]  /*1f50*/  LOP3.LUT R2, R2, 0x840, RZ, 0xc0, !PT ;  /* 0x0000084002027812 */ /* 0x000fe200078ec0ff */
[----:B------:R-:W-:Y:S01]  /*1f60*/  IMAD.SHL.U32 R8, R3, 0x2, RZ ;  /* 0x0000000203087824 */ /* 0x000fe200078e00ff */
[----:B------:R-:W-:Y:S01]  /*1f70*/  SHF.R.S32.HI R4, RZ, 0x2, R76 ;  /* 0x00000002ff047819 */ /* 0x000fe2000001144c */
[----:B------:R-:W4:Y:S01]  /*1f80*/  LDCU.64 UR14, c[0x0][0x388] ;  /* 0x00007100ff0e77ac */ /* 0x000f220008000a00 */
[----:B------:R-:W-:Y:S01]  /*1f90*/  LOP3.LUT R5, R2, 0x420, R5, 0xf8, !PT ;  /* 0x0000042002057812 */ /* 0x000fe200078ef805 */
[----:B------:R-:W-:Y:S01]  /*1fa0*/  IMAD R40, R40, 0x90, RZ ;  /* 0x0000009028287824 */ /* 0x000fe200078e02ff */
[----:B------:R-:W-:Y:S01]  /*1fb0*/  SGXT R4, R4, 0x1 ;  /* 0x000000010404781a */ /* 0x000fe20000000200 */
[----:B------:R-:W-:Y:S01]  /*1fc0*/  IMAD.MOV.U32 R120, RZ, RZ, RZ ;  /* 0x000000ffff787224 */ /* 0x000fe200078e00ff */
[----:B------:R-:W-:Y:S01]  /*1fd0*/  LOP3.LUT R2, R6, 0x210, RZ, 0xc0, !PT ;  /* 0x0000021006027812 */ /* 0x000fe200078ec0ff */
[C---:B------:R-:W-:Y:S01]  /*1fe0*/  IMAD.SHL.U32 R6, R76.reuse, 0x10, RZ ;  /* 0x000000104c067824 */ /* 0x040fe200078e00ff */
[----:B------:R-:W-:-:S02]  /*1ff0*/  LOP3.LUT R7, R76, 0x3, RZ, 0xc0, !PT ;  /* 0x000000034c077812 */ /* 0x000fc400078ec0ff */
[----:B------:R-:W-:Y:S02]  /*2000*/  CS2R R36, SRZ ;  /* 0x0000000000247805 */ /* 0x000fe4000001ff00 */
[----:B------:R-:W-:Y:S01]  /*2010*/  LOP3.LUT R4, R4, 0x90, RZ, 0xc0, !PT ;  /* 0x0000009004047812 */ /* 0x000fe200078ec0ff */
[----:B0-----:R-:W-:Y:S01]  /*2020*/  IMAD.MOV.U32 R11, RZ, RZ, R12 ;  /* 0x000000ffff0b7224 */ /* 0x001fe200078e000c */
[--C-:B------:R-:W-:Y:S01]  /*2030*/  LOP3.LUT R2, R2, 0x1f0, R76.reuse, 0x78, !PT ;  /* 0x000001f002027812 */ /* 0x100fe200078e784c */
[----:B------:R0:W-:Y:S01]  /*2040*/  STL [R1+0x28], R13 ;  /* 0x0000280d01007387 */ /* 0x0001e20000100800 */
[----:B------:R-:W-:Y:S01]  /*2050*/  IMAD.MOV.U32 R16, RZ, RZ, R13 ;  /* 0x000000ffff107224 */ /* 0x000fe200078e000d */
[----:B------:R-:W-:Y:S01]  /*2060*/  SHF.R.U32.HI R9, RZ, 0x2, R76 ;  /* 0x00000002ff097819 */ /* 0x000fe2000001164c */
[----:B------:R-:W-:Y:S01]  /*2070*/  IMAD R7, R7, 0x20, R4 ;  /* 0x0000002007077824 */ /* 0x000fe200078e0204 */
[----:B------:R-:W-:Y:S01]  /*2080*/  LOP3.LUT R5, R2, R5, RZ, 0x3c, !PT ;  /* 0x0000000502057212 */ /* 0x000fe200078e3cff */
[----:B--2---:R-:W-:Y:S01]  /*2090*/  UIMAD UR4, UR8, UR10, URZ ;  /* 0x0000000a080472a4 */ /* 0x004fe2000f8e02ff */
[----:B------:R-:W-:-:S02]  /*20a0*/  LOP3.LUT R2, R76, 0x1e0, RZ, 0xc0, !PT ;  /* 0x000001e04c027812 */ /* 0x000fc400078ec0ff */
[----:B------:R-:W-:Y:S02]  /*20b0*/  CS2R R38, SRZ ;  /* 0x0000000000267805 */ /* 0x000fe4000001ff00 */
[----:B------:R-:W-:Y:S02]  /*20c0*/  LOP3.LUT R4, R76, 0x4, RZ, 0xc0, !PT ;  /* 0x000000044c047812 */ /* 0x000fe400078ec0ff */
[----:B------:R-:W-:Y:S01]  /*20d0*/  CS2R R32, SRZ ;  /* 0x0000000000207805 */ /* 0x000fe2000001ff00 */
[----:B0-----:R-:W0:Y:S01]  /*20e0*/  LDC.64 R12, c[0x0][0x390] ;  /* 0x0000e400ff0c7b82 */ /* 0x001e220000000a00 */
[----:B------:R-:W-:Y:S02]  /*20f0*/  SHF.R.U32.HI R10, RZ, 0x1, R76 ;  /* 0x00000001ff0a7819 */ /* 0x000fe4000001164c */
[----:B------:R-:W-:Y:S02]  /*2100*/  CS2R R34, SRZ ;  /* 0x0000000000227805 */ /* 0x000fe4000001ff00 */
[----:B------:R-:W-:-:S02]  /*2110*/  SHF.R.U32.HI R3, RZ, 0x1, R2 ;  /* 0x00000001ff037819 */ /* 0x000fc40000011602 */
[----:B------:R-:W-:Y:S02]  /*2120*/  CS2R R28, SRZ ;  /* 0x00000000001c7805 */ /* 0x000fe4000001ff00 */
[----:B------:R-:W-:Y:S02]  /*2130*/  SGXT.U32 R2, R9, 0x3 ;  /* 0x000000030902781a */ /* 0x000fe40000000000 */
[----:B------:R-:W-:Y:S02]  /*2140*/  CS2R R30, SRZ ;  /* 0x00000000001e7805 */ /* 0x000fe4000001ff00 */
[----:B------:R-:W-:Y:S02]  /*2150*/  LEA R4, R4, UR7, 0xa ;  /* 0x0000000704047c11 */ /* 0x000fe4000f8e50ff */
[----:B------:R-:W-:Y:S02]  /*2160*/  CS2R R24, SRZ ;  /* 0x0000000000187805 */ /* 0x000fe4000001ff00 */
[----:B------:R-:W-:-:S02]  /*2170*/  SGXT.U32 R9, R10, 0x1 ;  /* 0x000000010a09781a */ /* 0x000fc40000000000 */
[----:B------:R-:W-:Y:S02]  /*2180*/  CS2R R26, SRZ ;  /* 0x00000000001a7805 */ /* 0x000fe4000001ff00 */
[----:B------:R-:W-:Y:S01]  /*2190*/  LOP3.LUT R8, R8, 0x1c, R76, 0xf8, !PT ;  /* 0x0000001c08087812 */ /* 0x000fe200078ef84c */
[----:B------:R-:W-:Y:S01]  /*21a0*/  IMAD.IADD R123, R5, 0x1, R4 ;  /* 0x00000001057b7824 */ /* 0x000fe200078e0204 */
[----:B------:R-:W-:Y:S02]  /*21b0*/  LOP3.LUT R0, R0, R3, R2, 0xfe, !PT ;  /* 0x0000000300007212 */ /* 0x000fe400078efe02 */
[----:B------:R-:W-:Y:S02]  /*21c0*/  CS2R R20, SRZ ;  /* 0x0000000000147805 */ /* 0x000fe4000001ff00 */
[----:B------:R-:W-:Y:S02]  /*21d0*/  LOP3.LUT R2, R8, R9, RZ, 0xfc, !PT ;  /* 0x0000000908027212 */ /* 0x000fe400078efcff */
[----:B------:R-:W-:-:S02]  /*21e0*/  CS2R R22, SRZ ;  /* 0x0000000000167805 */ /* 0x000fc4000001ff00 */
[----:B------:R-:W-:Y:S02]  /*21f0*/  LOP3.LUT R7, R7, R42, RZ, 0x3c, !PT ;  /* 0x0000002a07077212 */ /* 0x000fe400078e3cff */
[----:B------:R-:W-:Y:S02]  /*2200*/  CS2R R100, SRZ ;  /* 0x0000000000647805 */ /* 0x000fe4000001ff00 */
[----:B------:R-:W-:Y:S02]  /*2210*/  LOP3.LUT R6, R6, 0x100, RZ, 0xc0, !PT ;  /* 0x0000010006067812 */ /* 0x000fe400078ec0ff */
[----:B------:R-:W-:Y:S02]  /*2220*/  CS2R R102, SRZ ;  /* 0x0000000000667805 */ /* 0x000fe4000001ff00 */
[----:B------:R-:W-:Y:S02]  /*2230*/  LOP3.LUT R2, R76, 0x7f, RZ, 0xc0, !PT ;  /* 0x0000007f4c027812 */ /* 0x000fe400078ec0ff */
[----:B------:R-:W-:-:S02]  /*2240*/  CS2R R96, SRZ ;  /* 0x0000000000607805 */ /* 0x000fc4000001ff00 */
[----:B------:R-:W-:Y:S02]  /*2250*/  SHF.R.U32.HI R4, RZ, 0x7, R76 ;  /* 0x00000007ff047819 */ /* 0x000fe4000001164c */
[----:B------:R-:W-:Y:S02]  /*2260*/  CS2R R98, SRZ ;  /* 0x0000000000627805 */ /* 0x000fe4000001ff00 */
[----:B------:R-:W-:Y:S01]  /*2270*/  LOP3.LUT R3, R76, 0x1f, RZ, 0xc0, !PT ;  /* 0x0000001f4c037812 */ /* 0x000fe200078ec0ff */
[----:B-1----:R-:W-:Y:S01]  /*2280*/  IMAD R5, R2, UR5, RZ ;  /* 0x0000000502057c24 */ /* 0x002fe2000f8e02ff */
[----:B------:R-:W-:Y:S01]  /*2290*/  IADD3 R121, PT, PT, R7, UR7, R6 ;  /* 0x0000000707797c10 */ /* 0x000fe2000fffe006 */
[----:B------:R-:W-:Y:S01]  /*22a0*/  IMAD R2, R11, UR8, RZ ;  /* 0x000000080b027c24 */ /* 0x000fe2000f8e02ff */
[----:B------:R-:W-:Y:S01]  /*22b0*/  SGXT.U32 R4, R4, 0x2 ;  /* 0x000000020404781a */ /* 0x000fe20000000000 */
[----:B------:R-:W-:Y:S01]  /*22c0*/  IMAD R7, R3, UR11, RZ ;  /* 0x0000000b03077c24 */ /* 0x000fe2000f8e02ff */
[----:B------:R-:W-:Y:S01]  /*22d0*/  SHF.R.U32.HI R6, RZ, 0x5, R76 ;  /* 0x00000005ff067819 */ /* 0x000fe2000001164c */
[----:B------:R-:W-:Y:S01]  /*22e0*/  USHF.R.S32.HI UR5, URZ, 0x1f, UR4 ;  /* 0x0000001fff057899 */ /* 0x000fe20008011404 */
[----:B----4-:R-:W-:Y:S01]  /*22f0*/  IADD3 R15, P0, P1, R5, UR14, R2 ;  /* 0x0000000e050f7c10 */ /* 0x010fe2000f91e002 */
[----:B------:R-:W-:Y:S01]  /*2300*/  IMAD R4, R4, R16, RZ ;  /* 0x0000001004047224 */ /* 0x000fe200078e02ff */
[----:B------:R-:W-:-:S02]  /*2310*/  SGXT.U32 R3, R6, 0x4 ;  /* 0x000000040603781a */ /* 0x000fc40000000000 */
[----:B------:R-:W-:Y:S02]  /*2320*/  CS2R R92, SRZ ;  /* 0x00000000005c7805 */ /* 0x000fe4000001ff00 */
[----:B------:R-:W-:Y:S02]  /*2330*/  SHF.R.S32.HI R6, RZ, 0x1f, R5 ;  /* 0x0000001fff067819 */ /* 0x000fe40000011405 */
[----:B------:R-:W-:Y:S02]  /*2340*/  CS2R R94, SRZ ;  /* 0x00000000005e7805 */ /* 0x000fe4000001ff00 */
[----:B------:R-:W-:Y:S01]  /*2350*/  SHF.R.S32.HI R5, RZ, 0x1f, R2 ;  /* 0x0000001fff057819 */ /* 0x000fe20000011402 */
[----:B------:R-:W-:Y:S01]  /*2360*/  IMAD R2, R16, 0x4, R4 ;  /* 0x0000000410027824 */ /* 0x000fe200078e0204 */
[----:B0-----:R-:W-:Y:S02]  /*2370*/  IADD3 R12, P2, P3, R7, UR4, R12 ;  /* 0x00000004070c7c10 */ /* 0x001fe4000fb5e00c */
[----:B------:R-:W-:-:S02]  /*2380*/  CS2R R88, SRZ ;  /* 0x0000000000587805 */ /* 0x000fc4000001ff00 */
[----:B------:R-:W-:Y:S01]  /*2390*/  SHF.R.S32.HI R8, RZ, 0x1f, R7 ;  /* 0x0000001fff087819 */ /* 0x000fe20000011407 */
[----:B---3--:R-:W-:Y:S01]  /*23a0*/  IMAD R7, R3, R14, RZ ;  /* 0x0000000e03077224 */ /* 0x008fe200078e02ff */
[----:B------:R-:W-:Y:S01]  /*23b0*/  IADD3.X R17, PT, PT, R6, UR15, R5, P0, P1 ;  /* 0x0000000f06117c10 */ /* 0x000fe200087e2405 */
[----:B------:R-:W-:Y:S01]  /*23c0*/  IMAD R3, R16, 0x4, R2 ;  /* 0x0000000410037824 */ /* 0x000fe200078e0202 */
[-C--:B------:R-:W-:Y:S02]  /*23d0*/  IADD3 R6, P1, PT, R4, R15.reuse, RZ ;  /* 0x0000000f04067210 */ /* 0x080fe40007f3e0ff */
[----:B------:R-:W-:Y:S02]  /*23e0*/  CS2R R90, SRZ ;  /* 0x00000000005a7805 */ /* 0x000fe4000001ff00 */
[----:B------:R-:W-:Y:S01]  /*23f0*/  IADD3.X R13, PT, PT, R8, UR5, R13, P2, P3 ;  /* 0x00000005080d7c10 */ /* 0x000fe200097e640d */
[----:B------:R-:W-:Y:S01]  /*2400*/  IMAD R5, R16, 0x4, R3 ;  /* 0x0000000410057824 */ /* 0x000fe200078e0203 */
[----:B------:R-:W-:Y:S01]  /*2410*/  IADD3 R10, P0, PT, R7, R12, RZ ;  /* 0x0000000c070a7210 */ /* 0x000fe20007f1e0ff */
[----:B------:R0:W-:Y:S01]  /*2420*/  STL [R1+0x34], R6 ;  /* 0x0000340601007387 */ /* 0x0001e20000100800 */
[----:B------:R-:W-:Y:S01]  /*2430*/  IADD3 R9, P2, PT, R2, R15, RZ ;  /* 0x0000000f02097210 */ /* 0x000fe20007f5e0ff */
[----:B------:R-:W-:Y:S01]  /*2440*/  IMAD R8, R14, 0x10, R7 ;  /* 0x000000100e087824 */ /* 0x000fe200078e0207 */
[----:B------:R-:W-:Y:S01]  /*2450*/  LEA.HI.X.SX32 R4, R4, R17, 0x1, P1 ;  /* 0x0000001104047211 */ /* 0x000fe200008f0eff */
[----:B------:R1:W-:Y:S01]  /*2460*/  STL [R1+0x74], R10 ;  /* 0x0000740a01007387 */ /* 0x0003e20000100800 */
[----:B------:R-:W-:-:S02]  /*2470*/  LOP3.LUT R41, R40, 0x30, R41, 0x78, !PT ;  /* 0x0000003028297812 */ /* 0x000fc400078e7829 */
[----:B------:R-:W-:Y:S02]  /*2480*/  CS2R R84, SRZ ;  /* 0x0000000000547805 */ /* 0x000fe4000001ff00 */
[C---:B------:R-:W-:Y:S01]  /*2490*/  LOP3.LUT P5, RZ, R76.reuse, 0x2, RZ, 0xc0, !PT ;  /* 0x000000024cff7812 */ /* 0x040fe200078ac0ff */
[----:B------:R2:W-:Y:S01]  /*24a0*/  STL [R1+0x3c], R9 ;  /* 0x00003c0901007387 */ /* 0x0005e20000100800 */
[----:B------:R-:W-:Y:S01]  /*24b0*/  LOP3.LUT P6, RZ, R76, 0x1, RZ, 0xc0, !PT ;  /* 0x000000014cff7812 */ /* 0x000fe200078cc0ff */
[----:B0-----:R-:W-:Y:S01]  /*24c0*/  IMAD R6, R16, 0x4, R5 ;  /* 0x0000000410067824 */ /* 0x001fe200078e0205 */
[----:B------:R-:W-:Y:S01]  /*24d0*/  CS2R R86, SRZ ;  /* 0x0000000000567805 */ /* 0x000fe2000001ff00 */
[----:B------:R0:W-:Y:S01]  /*24e0*/  STL [R1+0x30], R4 ;  /* 0x0000300401007387 */ /* 0x0001e20000100800 */
[----:B------:R-:W-:Y:S02]  /*24f0*/  CS2R R80, SRZ ;  /* 0x0000000000507805 */ /* 0x000fe4000001ff00 */
[----:B-1----:R-:W-:Y:S01]  /*2500*/  LEA.HI.X.SX32 R10, R2, R17, 0x1, P2 ;  /* 0x00000011020a7211 */ /* 0x002fe200010f0eff */
[----:B------:R-:W-:Y:S01]  /*2510*/  IMAD R2, R16, 0x4, R6 ;  /* 0x0000000410027824 */ /* 0x000fe200078e0206 */
[----:B------:R-:W-:-:S02]  /*2520*/  IADD3 R11, P2, PT, R5, R15, RZ ;  /* 0x0000000f050b7210 */ /* 0x000fc40007f5e0ff */
[----:B------:R-:W-:Y:S01]  /*2530*/  CS2R R82, SRZ ;  /* 0x0000000000527805 */ /* 0x000fe2000001ff00 */
[----:B--2---:R-:W-:Y:S01]  /*2540*/  IMAD R9, R14, 0x10, R8 ;  /* 0x000000100e097824 */ /* 0x004fe200078e0208 */
[----:B------:R1:W-:Y:S01]  /*2550*/  STL [R1+0x38], R10 ;  /* 0x0000380a01007387 */ /* 0x0003e20000100800 */
[----:B------:R-:W-:Y:S02]  /*2560*/  LEA.HI.X.SX32 R5, R5, R17, 0x1, P2 ;  /* 0x0000001105057211 */ /* 0x000fe400010f0eff */
[----:B------:R-:W-:Y:S02]  /*2570*/  CS2R R72, SRZ ;  /* 0x0000000000487805 */ /* 0x000fe4000001ff00 */
[C---:B0-----:R-:W-:Y:S02]  /*2580*/  IADD3 R4, P1, PT, R3.reuse, R15, RZ ;  /* 0x0000000f03047210 */ /* 0x041fe40007f3e0ff */
[----:B------:R-:W-:Y:S01]  /*2590*/  CS2R R74, SRZ ;  /* 0x00000000004a7805 */ /* 0x000fe2000001ff00 */
[----:B------:R-:W-:Y:S01]  /*25a0*/  UMOV UR5, URZ ;  /* 0x000000ff00057c82 */ /* 0x000fe20008000000 */
[----:B------:R-:W0:Y:S01]  /*25b0*/  LDCU UR10, c[0x0][0x3a8] ;  /* 0x00007500ff0a77ac */ /* 0x000e220008000800 */
[----:B------:R-:W-:Y:S01]  /*25c0*/  LEA.HI.X.SX32 R3, R3, R17, 0x1, P1 ;  /* 0x0000001103037211 */ /* 0x000fe200008f0eff */
[----:B------:R2:W-:Y:S01]  /*25d0*/  STL [R1+0x44], R4 ;  /* 0x0000440401007387 */ /* 0x0005e20000100800 */
[----:B------:R-:W-:Y:S01]  /*25e0*/  IADD3 R18, P1, PT, R6, R15, RZ ;  /* 0x0000000f06127210 */ /* 0x000fe20007f3e0ff */
[----:B-1----:R-:W-:Y:S01]  /*25f0*/  IMAD R10, R14, 0x10, R9 ;  /* 0x000000100e0a7824 */ /* 0x002fe200078e0209 */
[----:B------:R-:W-:Y:S01]  /*2600*/  UMOV UR6, URZ ;  /* 0x000000ff00067c82 */ /* 0x000fe20008000000 */
[----:B------:R1:W-:Y:S01]  /*2610*/  STL [R1+0x4c], R11 ;  /* 0x00004c0b01007387 */ /* 0x0003e20000100800 */
[----:B------:R-:W-:Y:S01]  /*2620*/  LEA.HI.X.SX32 R6, R6, R17, 0x1, P1 ;  /* 0x0000001106067211 */ /* 0x000fe200008f0eff */
[----:B------:R-:W-:-:S02]  /*2630*/  UMOV UR4, URZ ;  /* 0x000000ff00047c82 */ /* 0x000fc40008000000 */
[----:B------:R3:W-:Y:S01]  /*2640*/  STL [R1+0x40], R3 ;  /* 0x0000400301007387 */ /* 0x0007e20000100800 */
[----:B--2---:R-:W-:-:S03]  /*2650*/  IMAD R4, R16, 0x4, R2 ;  /* 0x0000000410047824 */ /* 0x004fc600078e0202 */
[----:B------:R2:W-:Y:S01]  /*2660*/  STL [R1+0x48], R5 ;  /* 0x0000480501007387 */ /* 0x0005e20000100800 */
[----:B-1----:R-:W-:-:S03]  /*2670*/  IMAD R11, R14, 0x10, R10 ;  /* 0x000000100e0b7824 */ /* 0x002fc600078e020a */
[----:B------:R1:W-:Y:S01]  /*2680*/  STL [R1+0x54], R18 ;  /* 0x0000541201007387 */ /* 0x0003e20000100800 */
[----:B---3--:R-:W-:Y:S01]  /*2690*/  IMAD R3, R16, 0x4, R4 ;  /* 0x0000000410037824 */ /* 0x008fe200078e0204 */
[-C--:B------:R-:W-:Y:S02]  /*26a0*/  IADD3 R16, P2, PT, R2, R15.reuse, RZ ;  /* 0x0000000f02107210 */ /* 0x080fe40007f5e0ff */
[CC--:B--2---:R-:W-:Y:S02]  /*26b0*/  IADD3 R5, P3, PT, R4.reuse, R15.reuse, RZ ;  /* 0x0000000f04057210 */ /* 0x0c4fe40007f7e0ff */
[----:B------:R-:W-:Y:S01]  /*26c0*/  IADD3 R15, P4, PT, R3, R15, RZ ;  /* 0x0000000f030f7210 */ /* 0x000fe20007f9e0ff */
[----:B------:R-:W-:Y:S01]  /*26d0*/  STL [R1+0x5c], R16 ;  /* 0x00005c1001007387 */ /* 0x000fe20000100800 */
[-C--:B------:R-:W-:Y:S02]  /*26e0*/  LEA.HI.X.SX32 R4, R4, R17.reuse, 0x1, P3 ;  /* 0x0000001104047211 */ /* 0x080fe400018f0eff */
[----:B-1----:R-:W-:Y:S01]  /*26f0*/  CS2R R18, SRZ ;  /* 0x0000000000127805 */ /* 0x002fe2000001ff00 */
[----:B------:R1:W-:Y:S04]  /*2700*/  STL [R1+0x64], R5 ;  /* 0x0000640501007387 */ /* 0x0003e80000100800 */
[----:B------:R-:W-:Y:S04]  /*2710*/  STL [R1+0x6c], R15 ;  /* 0x00006c0f01007387 */ /* 0x000fe80000100800 */
[----:B------:R-:W-:Y:S01]  /*2720*/  STL [R1+0x50], R6 ;  /* 0x0000500601007387 */ /* 0x000fe20000100800 */
[----:B-1----:R-:W-:-:S02]  /*2730*/  LEA.HI.X.SX32 R5, R2, R17, 0x1, P2 ;  /* 0x0000001102057211 */ /* 0x002fc400010f0eff */
[----:B------:R-:W-:Y:S02]  /*2740*/  LEA.HI.X.SX32 R2, R3, R17, 0x1, P4 ;  /* 0x0000001103027211 */ /* 0x000fe400020f0eff */
[----:B------:R-:W-:Y:S01]  /*2750*/  CS2R R16, SRZ ;  /* 0x0000000000107805 */ /* 0x000fe2000001ff00 */
[----:B------:R1:W-:Y:S04]  /*2760*/  STL [R1+0x58], R5 ;  /* 0x0000580501007387 */ /* 0x0003e80000100800 */
[----:B------:R2:W-:Y:S04]  /*2770*/  STL [R1+0x60], R4 ;  /* 0x0000600401007387 */ /* 0x0005e80000100800 */
[----:B------:R3:W-:Y:S01]  /*2780*/  STL [R1+0x68], R2 ;  /* 0x0000680201007387 */ /* 0x0007e20000100800 */
[----:B-1----:R-:W-:-:S02]  /*2790*/  IADD3 R5, P2, PT, R10, R12, RZ ;  /* 0x0000000c0a057210 */ /* 0x002fc40007f5e0ff */
[----:B--2---:R-:W-:Y:S02]  /*27a0*/  LEA.HI.X.SX32 R4, R7, R13, 0x1, P0 ;  /* 0x0000000d07047211 */ /* 0x004fe400000f0eff */
[-C--:B------:R-:W-:Y:S01]  /*27b0*/  IADD3 R3, P0, PT, R8, R12.reuse, RZ ;  /* 0x0000000c08037210 */ /* 0x080fe20007f1e0ff */
[----:B---3--:R-:W-:Y:S02]  /*27c0*/  IMAD R2, R14, 0x10, R11 ;  /* 0x000000100e027824 */ /* 0x008fe400078e020b */
[----:B------:R1:W-:Y:S04]  /*27d0*/  STL [R1+0x70], R4 ;  /* 0x0000700401007387 */ /* 0x0003e80000100800 */
[----:B------:R2:W-:Y:S01]  /*27e0*/  STL [R1+0x7c], R3 ;  /* 0x00007c0301007387 */ /* 0x0005e20000100800 */
[----:B-1----:R-:W-:-:S04]  /*27f0*/  IADD3 R4, P1, PT, R9, R12, RZ ;  /* 0x0000000c09047210 */ /* 0x002fc80007f3e0ff */
[----:B------:R-:W-:Y:S01]  /*2800*/  LEA.HI.X.SX32 R6, R9, R13, 0x1, P1 ;  /* 0x0000000d09067211 */ /* 0x000fe200008f0eff */
[----:B------:R1:W-:Y:S01]  /*2810*/  STL [R1+0x84], R4 ;  /* 0x0000840401007387 */ /* 0x0003e20000100800 */
[----:B--2---:R-:W-:-:S03]  /*2820*/  IMAD R3, R14, 0x10, R2 ;  /* 0x000000100e037824 */ /* 0x004fc600078e0202 */
[----:B------:R2:W-:Y:S01]  /*2830*/  STL [R1+0x8c], R5 ;  /* 0x00008c0501007387 */ /* 0x0005e20000100800 */
[-C--:B-1----:R-:W-:Y:S02]  /*2840*/  LEA.HI.X.SX32 R4, R8, R13.reuse, 0x1, P0 ;  /* 0x0000000d08047211 */ /* 0x082fe400000f0eff */
[----:B------:R-:W-:Y:S02]  /*2850*/  CS2R R8, SRZ ;  /* 0x0000000000087805 */ /* 0x000fe4000001ff00 */
[----:B------:R-:W-:Y:S02]  /*2860*/  IADD3 R7, P0, PT, R11, R12, RZ ;  /* 0x0000000c0b077210 */ /* 0x000fe40007f1e0ff */
[----:B--2---:R-:W-:Y:S01]  /*2870*/  LEA.HI.X.SX32 R5, R10, R13, 0x1, P2 ;  /* 0x0000000d0a057211 */ /* 0x004fe200010f0eff */
[----:B------:R1:W-:Y:S04]  /*2880*/  STL [R1+0x78], R4 ;  /* 0x0000780401007387 */ /* 0x0003e80000100800 */
[----:B------:R2:W-:Y:S04]  /*2890*/  STL [R1+0x80], R6 ;  /* 0x0000800601007387 */ /* 0x0005e80000100800 */
[----:B------:R3:W-:Y:S01]  /*28a0*/  STL [R1+0x88], R5 ;  /* 0x0000880501007387 */ /* 0x0007e20000100800 */
[----:B-1----:R-:W-:Y:S01]  /*28b0*/  IMAD R4, R14, 0x10, R3 ;  /* 0x000000100e047824 */ /* 0x002fe200078e0203 */
[----:B------:R-:W-:-:S02]  /*28c0*/  CS2R R14, SRZ ;  /* 0x00000000000e7805 */ /* 0x000fc4000001ff00 */
[----:B------:R1:W-:Y:S01]  /*28d0*/  STL [R1+0x94], R7 ;  /* 0x0000940701007387 */ /* 0x0003e20000100800 */
[-C--:B--2---:R-:W-:Y:S02]  /*28e0*/  IADD3 R6, P1, PT, R2, R12.reuse, RZ ;  /* 0x0000000c02067210 */ /* 0x084fe40007f3e0ff */
[----:B---3--:R-:W-:-:S03]  /*28f0*/  IADD3 R5, P2, PT, R3, R12, RZ ;  /* 0x0000000c03057210 */ /* 0x008fc60007f5e0ff */
[----:B------:R2:W-:Y:S01]  /*2900*/  STL [R1+0x9c], R6 ;  /* 0x00009c0601007387 */ /* 0x0005e20000100800 */
[----:B-1----:R-:W-:-:S03]  /*2910*/  IADD3 R7, P3, PT, R4, R12, RZ ;  /* 0x0000000c04077210 */ /* 0x002fc60007f7e0ff */
[----:B------:R1:W-:Y:S01]  /*2920*/  STL [R1+0xa4], R5 ;  /* 0x0000a40501007387 */ /* 0x0003e20000100800 */
[----:B------:R-:W-:-:S03]  /*2930*/  LEA.HI.X.SX32 R3, R3, R13, 0x1, P2 ;  /* 0x0000000d03037211 */ /* 0x000fc600010f0eff */
[----:B------:R-:W-:Y:S01]  /*2940*/  STL [R1+0xac], R7 ;  /* 0x0000ac0701007387 */ /* 0x000fe20000100800 */
[-C--:B--2---:R-:W-:Y:S02]  /*2950*/  LEA.HI.X.SX32 R6, R11, R13.reuse, 0x1, P0 ;  /* 0x0000000d0b067211 */ /* 0x084fe400000f0eff */
[----:B------:R-:W-:Y:S02]  /*2960*/  CS2R R10, SRZ ;  /* 0x00000000000a7805 */ /* 0x000fe4000001ff00 */
[-C--:B-1----:R-:W-:Y:S01]  /*2970*/  LEA.HI.X.SX32 R5, R2, R13.reuse, 0x1, P1 ;  /* 0x0000000d02057211 */ /* 0x082fe200008f0eff */
[----:B------:R1:W-:Y:S01]  /*2980*/  STL [R1+0x90], R6 ;  /* 0x0000900601007387 */ /* 0x0003e20000100800 */
[----:B------:R-:W-:Y:S01]  /*2990*/  LEA.HI.X.SX32 R2, R4, R13, 0x1, P3 ;  /* 0x0000000d04027211 */ /* 0x000fe200018f0eff */
[----:B------:R-:W-:Y:S01]  /*29a0*/  IMAD.MOV.U32 R4, RZ, RZ, -0x800000 ;  /* 0xff800000ff047424 */ /* 0x000fe200078e00ff */
[----:B------:R-:W-:Y:S01]  /*29b0*/  CS2R R12, SRZ ;  /* 0x00000000000c7805 */ /* 0x000fe2000001ff00 */
[----:B------:R2:W-:Y:S04]  /*29c0*/  STL [R1+0x98], R5 ;  /* 0x0000980501007387 */ /* 0x0005e80000100800 */
[----:B------:R3:W-:Y:S01]  /*29d0*/  STL [R1+0xa0], R3 ;  /* 0x0000a00301007387 */ /* 0x0007e20000100800 */
[----:B-1----:R-:W-:-:S03]  /*29e0*/  CS2R R6, SRZ ;  /* 0x0000000000067805 */ /* 0x002fc6000001ff00 */
[----:B------:R1:W-:Y:S01]  /*29f0*/  STL [R1+0xa8], R2 ;  /* 0x0000a80201007387 */ /* 0x0003e20000100800 */
[----:B--2---:R-:W-:Y:S01]  /*2a00*/  IMAD.MOV.U32 R5, RZ, RZ, 0x3f800000 ;  /* 0x3f800000ff057424 */ /* 0x004fe200078e00ff */
[----:B---3--:R-:W-:-:S04]  /*2a10*/  SHF.R.S32.HI R3, RZ, 0x7, R76 ;  /* 0x00000007ff037819 */ /* 0x008fc8000001144c */
[----:B------:R2:W-:Y:S01]  /*2a20*/  STL [R1+0x2c], R5 ;  /* 0x00002c0501007387 */ /* 0x0005e20000100800 */
[----:B-1----:R-:W-:-:S03]  /*2a30*/  LOP3.LUT R2, R76, 0x180, RZ, 0xc0, !PT ;  /* 0x000001804c027812 */ /* 0x002fc600078ec0ff */
[----:B------:R1:W-:Y:S01]  /*2a40*/  STL [R1+0x20], R4 ;  /* 0x0000200401007387 */ /* 0x0003e20000100800 */
[----:B------:R-:W-:Y:S02]  /*2a50*/  SGXT R3, R3, 0x1 ;  /* 0x000000010303781a */ /* 0x000fe40000000200 */
[----:B------:R-:W-:Y:S02]  /*2a60*/  SHF.R.U32.HI R2, RZ, 0x3, R2 ;  /* 0x00000003ff027819 */ /* 0x000fe40000011602 */
[----:B------:R-:W-:Y:S01]  /*2a70*/  LOP3.LUT R3, R3, 0x90, RZ, 0xc0, !PT ;  /* 0x0000009003037812 */ /* 0x000fe200078ec0ff */
[----:B--2---:R-:W-:Y:S01]  /*2a80*/  IMAD.MOV.U32 R5, RZ, RZ, -0x800000 ;  /* 0xff800000ff057424 */ /* 0x004fe200078e00ff */
[--C-:B------:R-:W-:Y:S02]  /*2a90*/  LOP3.LUT R40, R2, 0x1ff, R76.reuse, 0x78, !PT ;  /* 0x000001ff02287812 */ /* 0x100fe400078e784c */
[----:B------:R-:W-:Y:S01]  /*2aa0*/  LOP3.LUT R2, R41, 0x40, RZ, 0x3c, !PT ;  /* 0x0000004029027812 */ /* 0x000fe200078e3cff */
[----:B-1----:R-:W-:Y:S01]  /*2ab0*/  IMAD.MOV.U32 R4, RZ, RZ, 0x3f800000 ;  /* 0x3f800000ff047424 */ /* 0x002fe200078e00ff */
[----:B------:R-:W-:Y:S01]  /*2ac0*/  STL [R1+0x1c], R5 ;  /* 0x00001c0501007387 */ /* 0x000fe20000100800 */
[----:B------:R-:W-:-:S02]  /*2ad0*/  LOP3.LUT R122, R3, 0x17f, R76, 0x78, !PT ;  /* 0x0000017f037a7812 */ /* 0x000fc400078e784c */
[----:B------:R-:W-:Y:S01]  /*2ae0*/  LOP3.LUT R2, R40, 0x40, RZ, 0x3c, !PT ;  /* 0x0000004028027812 */ /* 0x000fe200078e3cff */
[----:B------:R1:W-:Y:S02]  /*2af0*/  STL [R1+0x24], R4 ;  /* 0x0000240401007387 */ /* 0x0003e40000100800 */
[----:B01----:R-:W-:-:S07]  /*2b00*/  CS2R R4, SRZ ;  /* 0x0000000000047805 */ /* 0x003fce000001ff00 */
.L_x_1:
[----:B------:R-:W2:Y:S04]  /*2b10*/  LDL R41, [R1+0x34] ;  /* 0x0000340001297983 */ /* 0x000ea80000100800 */
[----:B------:R-:W3:Y:S04]  /*2b20*/  LDL R40, [R1+0x3c] ;  /* 0x00003c0001287983 */ /* 0x000ee80000100800 */
[----:B0-----:R-:W4:Y:S04]  /*2b30*/  LDL R3, [R1+0x30] ;  /* 0x0000300001037983 */ /* 0x001f280000100800 */
[----:B------:R-:W4:Y:S04]  /*2b40*/  LDL R2, [R1+0x44] ;  /* 0x0000440001027983 */ /* 0x000f280000100800 */
        /* <DEDUP_REMOVED lines=11> */
[----:B------:R-:W4:Y:S01]  /*2c00*/  LDL R52, [R1+0x68] ;  /* 0x0000680001347983 */ /* 0x000f220000100800 */
[----:B------:R-:W-:-:S02]  /*2c10*/  SHF.R.S32.HI R46, RZ, 0x1f, R120 ;  /* 0x0000001fff2e7819 */ /* 0x000fc40000011478 */
[C---:B--2---:R-:W-:Y:S02]  /*2c20*/  IADD3 R42, P0, PT, R120.reuse, R41, RZ ;  /* 0x00000029782a7210 */ /* 0x044fe40007f1e0ff */
[----:B---3--:R-:W-:-:S03]  /*2c30*/  IADD3 R40, P1, PT, R120, R40, RZ ;  /* 0x0000002878287210 */ /* 0x008fc60007f3e0ff */
[----:B----4-:R-:W-:Y:S01]  /*2c40*/  IMAD.X R43, R46, 0x1, R3, P0 ;  /* 0x000000012e2b7824 */ /* 0x010fe200000e0603 */
[----:B------:R-:W-:-:S04]  /*2c50*/  IADD3 R2, P0, PT, R120, R2, RZ ;  /* 0x0000000278027210 */ /* 0x000fc80007f1e0ff */
[----:B------:R0:W2:Y:S01]  /*2c60*/  LDG.E.U8 R47, desc[UR12][R42.64] ;  /* 0x0000000c2a2f7981 */ /* 0x0000a2000c1e1100 */
[----:B------:R-:W-:Y:S01]  /*2c70*/  IMAD.X R41, R46, 0x1, R45, P1 ;  /* 0x000000012e297824 */ /* 0x000fe200008e062d */
[----:B------:R-:W-:Y:S01]  /*2c80*/  IADD3 R44, P1, PT, R120, R44, RZ ;  /* 0x0000002c782c7210 */ /* 0x000fe20007f3e0ff */
[----:B------:R-:W-:-:S03]  /*2c90*/  IMAD.X R3, R46, 0x1, R48, P0 ;  /* 0x000000012e037824 */ /* 0x000fc600000e0630 */
[----:B------:R1:W3:Y:S01]  /*2ca0*/  LDG.E.U8 R48, desc[UR12][R40.64] ;  /* 0x0000000c28307981 */ /* 0x0002e2000c1e1100 */
[----:B0-----:R-:W-:Y:S01]  /*2cb0*/  IADD3 R42, P0, PT, R120, R57, RZ ;  /* 0x00000039782a7210 */ /* 0x001fe20007f1e0ff */
[----:B------:R-:W-:Y:S02]  /*2cc0*/  IMAD.X R45, R46, 0x1, R49, P1 ;  /* 0x000000012e2d7824 */ /* 0x000fe400008e0631 */
[----:B------:R0:W4:Y:S01]  /*2cd0*/  LDG.E.U8 R49, desc[UR12][R2.64] ;  /* 0x0000000c02317981 */ /* 0x000122000c1e1100 */
[----:B-1----:R-:W-:Y:S01]  /*2ce0*/  IADD3 R40, P2, PT, R120, R55, RZ ;  /* 0x0000003778287210 */ /* 0x002fe20007f5e0ff */
[----:B------:R-:W-:Y:S02]  /*2cf0*/  IMAD.X R43, R46, 0x1, R50, P0 ;  /* 0x000000012e2b7824 */ /* 0x000fe400000e0632 */
[----:B------:R1:W3:Y:S01]  /*2d00*/  LDG.E.U8 R50, desc[UR12][R44.64] ;  /* 0x0000000c2c327981 */ /* 0x0002e2000c1e1100 */
[----:B0-----:R-:W-:-:S03]  /*2d10*/  IADD3 R2, P1, PT, R120, R56, RZ ;  /* 0x0000003878027210 */ /* 0x001fc60007f3e0ff */
[----:B------:R-:W3:Y:S01]  /*2d20*/  LDG.E.U8 R42, desc[UR12][R42.64] ;  /* 0x0000000c2a2a7981 */ /* 0x000ee2000c1e1100 */
[----:B-1----:R-:W-:Y:S01]  /*2d30*/  IADD3 R44, P0, PT, R120, R54, RZ ;  /* 0x00000036782c7210 */ /* 0x002fe20007f1e0ff */
[C---:B------:R-:W-:Y:S02]  /*2d40*/  IMAD.X R41, R46.reuse, 0x1, R53, P2 ;  /* 0x000000012e297824 */ /* 0x040fe400010e0635 */
[----:B------:R-:W-:-:S03]  /*2d50*/  IMAD.X R3, R46, 0x1, R51, P1 ;  /* 0x000000012e037824 */ /* 0x000fc600008e0633 */
[----:B------:R-:W3:Y:S01]  /*2d60*/  LDG.E.U8 R40, desc[UR12][R40.64] ;  /* 0x0000000c28287981 */ /* 0x000ee2000c1e1100 */
[----:B------:R-:W-:-:S03]  /*2d70*/  IMAD.X R45, R46, 0x1, R52, P0 ;  /* 0x000000012e2d7824 */ /* 0x000fc600000e0634 */
[----:B------:R-:W3:Y:S04]  /*2d80*/  LDG.E.U8 R2, desc[UR12][R2.64] ;  /* 0x0000000c02027981 */ /* 0x000ee8000c1e1100 */
[----:B------:R-:W3:Y:S01]  /*2d90*/  LDG.E.U8 R46, desc[UR12][R44.64] ;  /* 0x0000000c2c2e7981 */ /* 0x000ee2000c1e1100 */
[----:B------:R-:W0:Y:S01]  /*2da0*/  S2R R51, SR_TID.X ;  /* 0x0000000000337919 */ /* 0x000e220000002100 */
[----:B------:R-:W1:Y:S01]  /*2db0*/  S2R R52, SR_TID.X ;  /* 0x0000000000347919 */ /* 0x000e620000002100 */
[----:B0-----:R-:W-:-:S04]  /*2dc0*/  LOP3.LUT R53, R51, 0x180, RZ, 0xc0, !PT ;  /* 0x0000018033357812 */ /* 0x001fc800078ec0ff */
[----:B------:R-:W-:-:S04]  /*2dd0*/  SHF.R.U32.HI R53, RZ, 0x3, R53 ;  /* 0x00000003ff357819 */ /* 0x000fc80000011635 */
[----:B------:R-:W-:Y:S01]  /*2de0*/  LOP3.LUT R53, R53, 0x1ff, R51, 0x78, !PT ;  /* 0x000001ff35357812 */ /* 0x000fe200078e7833 */
[----:B------:R-:W-:Y:S01]  /*2df0*/  BAR.SYNC.DEFER_BLOCKING 0x0 ;  /* 0x0000000000007b1d */ /* 0x000fe20000010000 */
[----:B-1----:R-:W-:-:S04]  /*2e00*/  LOP3.LUT R51, R52, 0x180, RZ, 0xc0, !PT ;  /* 0x0000018034337812 */ /* 0x002fc800078ec0ff */
[----:B------:R-:W-:-:S04]  /*2e10*/  SHF.R.U32.HI R51, RZ, 0x3, R51 ;  /* 0x00000003ff337819 */ /* 0x000fc80000011633 */
[----:B------:R-:W-:-:S04]  /*2e20*/  LOP3.LUT R51, R51, 0x1ff, R52, 0x78, !PT ;  /* 0x000001ff33337812 */ /* 0x000fc800078e7834 */
[----:B------:R-:W-:Y:S02]  /*2e30*/  LOP3.LUT R51, R51, 0x40, RZ, 0x3c, !PT ;  /* 0x0000004033337812 */ /* 0x000fe400078e3cff */
[C---:B------:R-:W-:Y:S01]  /*2e40*/  LOP3.LUT R60, R52.reuse, 0x7, RZ, 0xc0, !PT ;  /* 0x00000007343c7812 */ /* 0x040fe200078ec0ff */
[----:B------:R-:W-:-:S04]  /*2e50*/  IMAD.SHL.U32 R61, R52, 0x2, RZ ;  /* 0x00000002343d7824 */ /* 0x000fc800078e00ff */
[----:B------:R-:W-:-:S05]  /*2e60*/  IMAD R60, R60, 0x90, RZ ;  /* 0x000000903c3c7824 */ /* 0x000fca00078e02ff */
[----:B------:R-:W-:Y:S01]  /*2e70*/  LOP3.LUT R60, R60, 0x30, R61, 0x78, !PT ;  /* 0x000000303c3c7812 */ /* 0x000fe200078e783d */
[----:B------:R-:W0:Y:S01]  /*2e80*/  S2R R124, SR_TID.X ;  /* 0x00000000007c7919 */ /* 0x000e220000002100 */
[----:B--2---:R-:W-:Y:S04]  /*2e90*/  STS.U8 [R53+UR7+0x10000], R47 ;  /* 0x0100002f35007988 */ /* 0x004fe80008000007 */
[----:B----4-:R-:W-:Y:S04]  /*2ea0*/  STS.U8 [R53+UR7+0x10400], R49 ;  /* 0x0104003135007988 */ /* 0x010fe80008000007 */
[----:B---3--:R-:W-:Y:S04]  /*2eb0*/  STS.U8 [R53+UR7+0x10800], R42 ;  /* 0x0108002a35007988 */ /* 0x008fe80008000007 */
[----:B------:R-:W-:Y:S04]  /*2ec0*/  STS.U8 [R53+UR7+0x10c00], R40 ;  /* 0x010c002835007988 */ /* 0x000fe80008000007 */
[----:B------:R-:W-:Y:S04]  /*2ed0*/  STS.U8 [R51+UR7+0x10200], R48 ;  /* 0x0102003033007988 */ /* 0x000fe80008000007 */
[----:B------:R-:W-:Y:S04]  /*2ee0*/  STS.U8 [R51+UR7+0x10600], R50 ;  /* 0x0106003233007988 */ /* 0x000fe80008000007 */
[----:B------:R-:W-:Y:S04]  /*2ef0*/  STS.U8 [R51+UR7+0x10a00], R2 ;  /* 0x010a000233007988 */ /* 0x000fe80008000007 */
[----:B------:R-:W-:Y:S01]  /*2f00*/  STS.U8 [R51+UR7+0x10e00], R46 ;  /* 0x010e002e33007988 */ /* 0x000fe20008000007 */
[----:B------:R-:W-:Y:S06]  /*2f10*/  BAR.SYNC.DEFER_BLOCKING 0x0 ;  /* 0x0000000000007b1d */ /* 0x000fec0000010000 */
[----:B------:R-:W1:Y:S04]  /*2f20*/  LDSM.16.M88.4 R48, [R60+UR7+0x10000] ;  /* 0x010000073c30783b */ /* 0x000e680008000200 */
[----:B-----5:R-:W2:Y:S04]  /*2f30*/  LDSM.16.MT88.4 R56, [R123] ;  /* 0x000000007b38783b */ /* 0x020ea80000004200 */
[----:B------:R-:W3:Y:S04]  /*2f40*/  LDSM.16.MT88.4 R52, [R123+0x2000] ;  /* 0x002000007b34783b */ /* 0x000ee80000004200 */
[----:B------:R-:W4:Y:S04]  /*2f50*/  LDSM.16.M88.4 R104, [R60+UR7+0x10400] ;  /* 0x010400073c68783b */ /* 0x000f280008000200 */
[----:B------:R-:W0:Y:S04]  /*2f60*/  LDSM.16.M88.4 R68, [R60+UR7+0x10800] ;  /* 0x010800073c44783b */ /* 0x000e280008000200 */
[----:B------:R0:W0:Y:S04]  /*2f70*/  LDSM.16.M88.4 R76, [R60+UR7+0x10c00] ;  /* 0x010c00073c4c783b */ /* 0x0000280008000200 */
[----:B------:R-:W-:Y:S01]  /*2f80*/  LDSM.16.MT88.4 R44, [R123+0x6000] ;  /* 0x006000007b2c783b */ /* 0x000fe20000004200 */
[----:B-1----:R-:W-:-:S02]  /*2f90*/  F2FP.F16.E4M3.UNPACK_B R112, R48 ;  /* 0x00000030ff70723e */ /* 0x002fc400020006ff */
[----:B------:R-:W-:Y:S01]  /*2fa0*/  F2FP.F16.E4M3.UNPACK_B R113, R49 ;  /* 0x00000031ff71723e */ /* 0x000fe200020006ff */
[----:B--2---:R-:W-:Y:S02]  /*2fb0*/  IMAD.MOV.U32 R40, RZ, RZ, R56 ;  /* 0x000000ffff287224 */ /* 0x004fe400078e0038 */
[----:B------:R-:W-:Y:S02]  /*2fc0*/  IMAD.MOV.U32 R41, RZ, RZ, R58 ;  /* 0x000000ffff297224 */ /* 0x000fe400078e003a */
[----:B---3--:R-:W-:Y:S02]  /*2fd0*/  IMAD.MOV.U32 R42, RZ, RZ, R52 ;  /* 0x000000ffff2a7224 */ /* 0x008fe400078e0034 */
[----:B------:R-:W-:Y:S01]  /*2fe0*/  IMAD.MOV.U32 R43, RZ, RZ, R54 ;  /* 0x000000ffff2b7224 */ /* 0x000fe200078e0036 */
[----:B----4-:R-:W-:-:S06]  /*2ff0*/  F2FP.F16.E4M3.UNPACK_B R64, R104 ;  /* 0x00000068ff40723e */ /* 0x010fcc00020006ff */
[C---:B------:R-:W-:Y:S01]  /*3000*/  HMMA.16816.F32 R112, R40.reuse, R112, RZ ;  /* 0x000000702870723c */ /* 0x040fe200000018ff */
[----:B------:R-:W-:Y:S02]  /*3010*/  F2FP.F16.E4M3.UNPACK_B R65, R105 ;  /* 0x00000069ff41723e */ /* 0x000fe400020006ff */
[----:B0-----:R-:W-:Y:S02]  /*3020*/  F2FP.F16.E4M3.UNPACK_B R60, R68 ;  /* 0x00000044ff3c723e */ /* 0x001fe400020006ff */
[----:B------:R-:W-:Y:S02]  /*3030*/  F2FP.F16.E4M3.UNPACK_B R61, R69 ;  /* 0x00000045ff3d723e */ /* 0x000fe400020006ff */
[----:B------:R-:W-:Y:S01]  /*3040*/  F2FP.F16.E4M3.UNPACK_B R48, R48.H1 ;  /* 0x00000030ff30723e */ /* 0x000fe200030006ff */
[----:B------:R-:W-:Y:S01]  /*3050*/  HMMA.16816.F32 R64, R40, R64, RZ ;  /* 0x000000402840723c */ /* 0x000fe200000018ff */
[----:B------:R-:W-:-:S07]  /*3060*/  F2FP.F16.E4M3.UNPACK_B R49, R49.H1 ;  /* 0x00000031ff31723e */ /* 0x000fce00030006ff */
[----:B------:R-:W-:Y:S01]  /*3070*/  HMMA.16816.F32 R60, R40, R60, RZ ;  /* 0x0000003c283c723c */ /* 0x000fe200000018ff */
[----:B------:R-:W-:Y:S02]  /*3080*/  IMAD.MOV.U32 R40, RZ, RZ, R57 ;  /* 0x000000ffff287224 */ /* 0x000fe400078e0039 */
[----:B------:R-:W-:Y:S02]  /*3090*/  IMAD.MOV.U32 R41, RZ, RZ, R59 ;  /* 0x000000ffff297224 */ /* 0x000fe400078e003b */
[----:B------:R-:W-:Y:S02]  /*30a0*/  IMAD.MOV.U32 R42, RZ, RZ, R53 ;  /* 0x000000ffff2a7224 */ /* 0x000fe400078e0035 */
[----:B------:R-:W-:-:S07]  /*30b0*/  IMAD.MOV.U32 R43, RZ, RZ, R55 ;  /* 0x000000ffff2b7224 */ /* 0x000fce00078e0037 */
[----:B------:R-:W-:Y:S01]  /*30c0*/  HMMA.16816.F32 R112, R40, R48, R112 ;  /* 0x000000302870723c */ /* 0x000fe20000001870 */
[----:B------:R-:W0:Y:S01]  /*30d0*/  LDSM.16.MT88.4 R40, [R123+0x4000] ;  /* 0x004000007b28783b */ /* 0x000e220000004200 */
[----:B------:R-:W-:Y:S01]  /*30e0*/  F2FP.F16.E4M3.UNPACK_B R2, R76 ;  /* 0x0000004cff02723e */ /* 0x000fe200020006ff */
[----:B------:R-:W-:Y:S01]  /*30f0*/  IMAD.MOV.U32 R108, RZ, RZ, R56 ;  /* 0x000000ffff6c7224 */ /* 0x000fe200078e0038 */
[----:B------:R-:W-:Y:S01]  /*3100*/  F2FP.F16.E4M3.UNPACK_B R3, R77 ;  /* 0x0000004dff03723e */ /* 0x000fe200020006ff */
[----:B------:R-:W-:Y:S02]  /*3110*/  IMAD.MOV.U32 R109, RZ, RZ, R58 ;  /* 0x000000ffff6d7224 */ /* 0x000fe400078e003a */
[----:B------:R-:W-:Y:S02]  /*3120*/  IMAD.MOV.U32 R110, RZ, RZ, R52 ;  /* 0x000000ffff6e7224 */ /* 0x000fe400078e0034 */
[----:B------:R-:W-:Y:S01]  /*3130*/  IMAD.MOV.U32 R111, RZ, RZ, R54 ;  /* 0x000000ffff6f7224 */ /* 0x000fe200078e0036 */
[----:B------:R-:W-:Y:S01]  /*3140*/  F2FP.F16.E4M3.UNPACK_B R104, R104.H1 ;  /* 0x00000068ff68723e */ /* 0x000fe200030006ff */
[----:B------:R-:W-:Y:S01]  /*3150*/  IMAD.MOV.U32 R116, RZ, RZ, R57 ;  /* 0x000000ffff747224 */ /* 0x000fe200078e0039 */
[----:B------:R-:W-:Y:S01]  /*3160*/  F2FP.F16.E4M3.UNPACK_B R105, R105.H1 ;  /* 0x00000069ff69723e */ /* 0x000fe200030006ff */
[----:B------:R-:W-:-:S02]  /*3170*/  IMAD.MOV.U32 R117, RZ, RZ, R59 ;  /* 0x000000ffff757224 */ /* 0x000fc400078e003b */
[----:B------:R-:W-:Y:S01]  /*3180*/  IMAD.MOV.U32 R118, RZ, RZ, R53 ;  /* 0x000000ffff767224 */ /* 0x000fe200078e0035 */
[----:B------:R-:W-:Y:S01]  /*3190*/  HMMA.16816.F32 R108, R108, R2, RZ ;  /* 0x000000026c6c723c */ /* 0x000fe200000018ff */
[----:B------:R-:W-:Y:S01]  /*31a0*/  IMAD.MOV.U32 R119, RZ, RZ, R55 ;  /* 0x000000ffff777224 */ /* 0x000fe200078e0037 */
[----:B------:R-:W-:Y:S02]  /*31b0*/  F2FP.F16.E4M3.UNPACK_B R68, R68.H1 ;  /* 0x00000044ff44723e */ /* 0x000fe400030006ff */
[----:B------:R-:W-:Y:S01]  /*31c0*/  F2FP.F16.E4M3.UNPACK_B R69, R69.H1 ;  /* 0x00000045ff45723e */ /* 0x000fe200030006ff */
[----:B------:R-:W-:-:S03]  /*31d0*/  IMAD.MOV.U32 R56, RZ, RZ, R57 ;  /* 0x000000ffff387224 */ /* 0x000fc600078e0039 */
[----:B------:R-:W-:Y:S01]  /*31e0*/  HMMA.16816.F32 R64, R116, R104, R64 ;  /* 0x000000687440723c */ /* 0x000fe20000001840 */
[----:B------:R-:W-:Y:S01]  /*31f0*/  IMAD.MOV.U32 R57, RZ, RZ, R59 ;  /* 0x000000ffff397224 */ /* 0x000fe200078e003b */
[----:B------:R-:W-:Y:S01]  /*3200*/  F2FP.F16.E4M3.UNPACK_B R52, R76.H1 ;  /* 0x0000004cff34723e */ /* 0x000fe200030006ff */
[----:B------:R-:W-:Y:S01]  /*3210*/  IMAD.MOV.U32 R58, RZ, RZ, R53 ;  /* 0x000000ffff3a7224 */ /* 0x000fe200078e0035 */
[----:B------:R-:W-:Y:S01]  /*3220*/  F2FP.F16.E4M3.UNPACK_B R53, R77.H1 ;  /* 0x0000004dff35723e */ /* 0x000fe200030006ff */
[----:B------:R-:W-:-:S03]  /*3230*/  IMAD.MOV.U32 R59, RZ, RZ, R55 ;  /* 0x000000ffff3b7224 */ /* 0x000fc600078e0037 */
[----:B------:R-:W-:Y:S01]  /*3240*/  HMMA.16816.F32 R60, R116, R68, R60 ;  /* 0x00000044743c723c */ /* 0x000fe2000000183c */
[----:B------:R-:W-:Y:S02]  /*3250*/  F2FP.F16.E4M3.UNPACK_B R2, R106 ;  /* 0x0000006aff02723e */ /* 0x000fe400020006ff */
[----:B------:R-:W-:-:S05]  /*3260*/  F2FP.F16.E4M3.UNPACK_B R3, R107 ;  /* 0x0000006bff03723e */ /* 0x000fca00020006ff */
[----:B------:R-:W-:Y:S01]  /*3270*/  HMMA.16816.F32 R52, R56, R52, R108 ;  /* 0x000000343834723c */ /* 0x000fe2000000186c */
[----:B0-----:R-:W-:Y:S02]  /*3280*/  IMAD.MOV.U32 R56, RZ, RZ, R40 ;  /* 0x000000ffff387224 */ /* 0x001fe400078e0028 */
[----:B------:R-:W-:Y:S02]  /*3290*/  IMAD.MOV.U32 R57, RZ, RZ, R42 ;  /* 0x000000ffff397224 */ /* 0x000fe400078e002a */
[----:B------:R-:W-:Y:S02]  /*32a0*/  IMAD.MOV.U32 R58, RZ, RZ, R44 ;  /* 0x000000ffff3a7224 */ /* 0x000fe400078e002c */
[----:B------:R-:W-:-:S07]  /*32b0*/  IMAD.MOV.U32 R59, RZ, RZ, R46 ;  /* 0x000000ffff3b7224 */ /* 0x000fce00078e002e */
[----:B------:R-:W-:Y:S01]  /*32c0*/  HMMA.16816.F32 R64, R56, R2, R64 ;  /* 0x000000023840723c */ /* 0x000fe20000001840 */
[----:B------:R-:W-:Y:S02]  /*32d0*/  F2FP.F16.E4M3.UNPACK_B R2, R70 ;  /* 0x00000046ff02723e */ /* 0x000fe400020006ff */
[----:B------:R-:W-:-:S07]  /*32e0*/  F2FP.F16.E4M3.UNPACK_B R3, R71 ;  /* 0x00000047ff03723e */ /* 0x000fce00020006ff */
[----:B------:R-:W-:Y:S01]  /*32f0*/  HMMA.16816.F32 R60, R56, R2, R60 ;  /* 0x00000002383c723c */ /* 0x000fe2000000183c */
[----:B------:R-:W-:Y:S02]  /*3300*/  F2FP.F16.E4M3.UNPACK_B R2, R78 ;  /* 0x0000004eff02723e */ /* 0x000fe400020006ff */
[----:B------:R-:W-:Y:S02]  /*3310*/  F2FP.F16.E4M3.UNPACK_B R3, R79 ;  /* 0x0000004fff03723e */ /* 0x000fe400020006ff */
[----:B------:R-:W-:-:S05]  /*3320*/  F2FP.F16.E4M3.UNPACK_B R108, R50 ;  /* 0x00000032ff6c723e */ /* 0x000fca00020006ff */
[----:B------:R-:W-:Y:S01]  /*3330*/  HMMA.16816.F32 R52, R56, R2, R52 ;  /* 0x000000023834723c */ /* 0x000fe20000001834 */
[----:B------:R-:W-:Y:S02]  /*3340*/  F2FP.F16.E4M3.UNPACK_B R2, R106.H1 ;  /* 0x0000006aff02723e */ /* 0x000fe400030006ff */
[----:B------:R-:W-:Y:S02]  /*3350*/  F2FP.F16.E4M3.UNPACK_B R3, R107.H1 ;  /* 0x0000006bff03723e */ /* 0x000fe400030006ff */
[----:B------:R-:W0:Y:S01]  /*3360*/  LDSM.16.MT88.4 R104, [R123+0xa000] ;  /* 0x00a000007b68783b */ /* 0x000e220000004200 */
[----:B------:R-:W-:-:S07]  /*3370*/  F2FP.F16.E4M3.UNPACK_B R109, R51 ;  /* 0x00000033ff6d723e */ /* 0x000fce00020006ff */
[----:B------:R-:W-:Y:S01]  /*3380*/  HMMA.16816.F32 R108, R56, R108, R112 ;  /* 0x0000006c386c723c */ /* 0x000fe20000001870 */
[----:B------:R1:W-:Y:S01]  /*3390*/  STL [R1+0xbc], R75 ;  /* 0x0000bc4b01007387 */ /* 0x0003e20000100800 */
[----:B------:R-:W-:Y:S02]  /*33a0*/  IMAD.MOV.U32 R112, RZ, RZ, R41 ;  /* 0x000000ffff707224 */ /* 0x000fe400078e0029 */
[----:B------:R-:W-:Y:S01]  /*33b0*/  IMAD.MOV.U32 R113, RZ, RZ, R43 ;  /* 0x000000ffff717224 */ /* 0x000fe200078e002b */
[----:B------:R2:W-:Y:S01]  /*33c0*/  STL [R1+0xb0], R120 ;  /* 0x0000b07801007387 */ /* 0x0005e20000100800 */
[----:B------:R-:W-:Y:S02]  /*33d0*/  IMAD.MOV.U32 R114, RZ, RZ, R45 ;  /* 0x000000ffff727224 */ /* 0x000fe400078e002d */
[----:B------:R-:W-:Y:S01]  /*33e0*/  IMAD.MOV.U32 R115, RZ, RZ, R47 ;  /* 0x000000ffff737224 */ /* 0x000fe200078e002f */
[----:B------:R-:W-:Y:S02]  /*33f0*/  F2FP.F16.E4M3.UNPACK_B R68, R50.H1 ;  /* 0x00000032ff44723e */ /* 0x000fe400030006ff */
[----:B------:R-:W-:Y:S01]  /*3400*/  F2FP.F16.E4M3.UNPACK_B R69, R51.H1 ;  /* 0x00000033ff45723e */ /* 0x000fe200030006ff */
[----:B------:R-:W-:Y:S01]  /*3410*/  IMAD.MOV.U32 R40, RZ, RZ, R41 ;  /* 0x000000ffff287224 */ /* 0x000fe200078e0029 */
[C---:B-1----:R-:W-:Y:S01]  /*3420*/  LOP3.LUT R75, R124.reuse, 0x7, RZ, 0xc0, !PT ;  /* 0x000000077c4b7812 */ /* 0x042fe200078ec0ff */
[----:B------:R-:W-:Y:S01]  /*3430*/  IMAD.MOV.U32 R42, RZ, RZ, R45 ;  /* 0x000000ffff2a7224 */ /* 0x000fe200078e002d */
[----:B------:R-:W1:Y:S01]  /*3440*/  LDSM.16.MT88.4 R56, [R123+0x8000] ;  /* 0x008000007b38783b */ /* 0x000e620000004200 */
[----:B--2---:R-:W-:-:S02]  /*3450*/  IMAD.SHL.U32 R120, R124, 0x2, RZ ;  /* 0x000000027c787824 */ /* 0x004fc400078e00ff */
[----:B------:R-:W-:Y:S01]  /*3460*/  IMAD R75, R75, 0x90, RZ ;  /* 0x000000904b4b7824 */ /* 0x000fe200078e02ff */
[C---:B------:R-:W-:Y:S01]  /*3470*/  HMMA.16816.F32 R64, R112.reuse, R2, R64 ;  /* 0x000000027040723c */ /* 0x040fe20000001840 */
[----:B------:R-:W-:Y:S01]  /*3480*/  IMAD.MOV.U32 R41, RZ, RZ, R43 ;  /* 0x000000ffff297224 */ /* 0x000fe200078e002b */
[----:B------:R-:W-:Y:S01]  /*3490*/  F2FP.F16.E4M3.UNPACK_B R2, R78.H1 ;  /* 0x0000004eff02723e */ /* 0x000fe200030006ff */
[----:B------:R-:W-:Y:S01]  /*34a0*/  IMAD.MOV.U32 R43, RZ, RZ, R47 ;  /* 0x000000ffff2b7224 */ /* 0x000fe200078e002f */
[----:B------:R-:W-:Y:S01]  /*34b0*/  LOP3.LUT R75, R75, 0x30, R120, 0x78, !PT ;  /* 0x000000304b4b7812 */ /* 0x000fe200078e7878 */
[----:B------:R-:W2:Y:S01]  /*34c0*/  LDL R124, [R1+0x8c] ;  /* 0x00008c00017c7983 */ /* 0x000ea20000100800 */
[----:B------:R-:W-:Y:S02]  /*34d0*/  F2FP.F16.E4M3.UNPACK_B R3, R79.H1 ;  /* 0x0000004fff03723e */ /* 0x000fe400030006ff */
[----:B------:R-:W-:Y:S01]  /*34e0*/  LOP3.LUT R75, R75, 0x40, RZ, 0x3c, !PT ;  /* 0x000000404b4b7812 */ /* 0x000fe200078e3cff */
[----:B------:R-:W-:Y:S01]  /*34f0*/  HMMA.16816.F32 R108, R112, R68, R108 ;  /* 0x00000044706c723c */ /* 0x000fe2000000186c */
[----:B------:R-:W3:Y:S04]  /*3500*/  LDL R69, [R1+0x74] ;  /* 0x0000740001457983 */ /* 0x000ee80000100800 */
[----:B------:R-:W4:Y:S03]  /*3510*/  LDSM.16.M88.4 R48, [R75+UR7+0x10000] ;  /* 0x010000074b30783b */ /* 0x000f260008000200 */
[----:B------:R-:W-:Y:S01]  /*3520*/  HMMA.16816.F32 R52, R40, R2, R52 ;  /* 0x000000022834723c */ /* 0x000fe20000001834 */
[----:B------:R-:W4:Y:S04]  /*3530*/  LDSM.16.M88.4 R116, [R75+UR7+0x10400] ;  /* 0x010400074b74783b */ /* 0x000f280008000200 */
[----:B------:R-:W4:Y:S04]  /*3540*/  LDSM.16.M88.4 R76, [R75+UR7+0x10800] ;  /* 0x010800074b4c783b */ /* 0x000f280008000200 */
[----:B------:R0:W4:Y:S04]  /*3550*/  LDSM.16.M88.4 R40, [R75+UR7+0x10c00] ;  /* 0x010c00074b28783b */ /* 0x0001280008000200 */
[----:B------:R-:W2:Y:S04]  /*3560*/  LDL R68, [R1+0x70] ;  /* 0x0000700001447983 */ /* 0x000ea80000100800 */
[----:B0-----:R-:W2:Y:S01]  /*3570*/  LDL R75, [R1+0x7c] ;  /* 0x00007c00014b7983 */ /* 0x001ea20000100800 */
[----:B------:R-:W-:-:S03]  /*3580*/  IMAD.MOV.U32 R46, RZ, RZ, R104 ;  /* 0x000000ffff2e7224 */ /* 0x000fc600078e0068 */
[----:B------:R-:W2:Y:S04]  /*3590*/  LDL R120, [R1+0x78] ;  /* 0x0000780001787983 */ /* 0x000ea80000100800 */
[----:B------:R-:W2:Y:S01]  /*35a0*/  LDL R104, [R1+0x94] ;  /* 0x0000940001687983 */ /* 0x000ea20000100800 */
[----:B------:R-:W-:Y:S02]  /*35b0*/  F2FP.F16.E4M3.UNPACK_B R70, R70.H1 ;  /* 0x00000046ff46723e */ /* 0x000fe400030006ff */
[----:B------:R-:W-:Y:S01]  /*35c0*/  F2FP.F16.E4M3.UNPACK_B R71, R71.H1 ;  /* 0x00000047ff47723e */ /* 0x000fe200030006ff */
[----:B-1----:R-:W-:Y:S01]  /*35d0*/  IMAD.MOV.U32 R44, RZ, RZ, R56 ;  /* 0x000000ffff2c7224 */ /* 0x002fe200078e0038 */
[----:B------:R-:W-:Y:S01]  /*35e0*/  USHF.R.S32.HI UR9, URZ, 0x1f, UR4 ;  /* 0x0000001fff097899 */ /* 0x000fe20008011404 */
[----:B------:R-:W-:Y:S01]  /*35f0*/  IMAD.MOV.U32 R45, RZ, RZ, R58 ;  /* 0x000000ffff2d7224 */ /* 0x000fe200078e003a */
[----:B------:R-:W2:Y:S01]  /*3600*/  LDL R125, [R1+0x84] ;  /* 0x00008400017d7983 */ /* 0x000ea20000100800 */
[----:B------:R-:W-:Y:S01]  /*3610*/  IMAD.MOV.U32 R47, RZ, RZ, R106 ;  /* 0x000000ffff2f7224 */ /* 0x000fe200078e006a */
[----:B----4-:R-:W-:-:S02]  /*3620*/  F2FP.F16.E4M3.UNPACK_B R2, R48 ;  /* 0x00000030ff02723e */ /* 0x010fc400020006ff */
[----:B------:R-:W-:Y:S01]  /*3630*/  F2FP.F16.E4M3.UNPACK_B R3, R49 ;  /* 0x00000031ff03723e */ /* 0x000fe200020006ff */
[----:B------:R-:W-:Y:S01]  /*3640*/  HMMA.16816.F32 R60, R112, R70, R60 ;  /* 0x00000046703c723c */ /* 0x000fe2000000183c */
[----:B------:R-:W4:Y:S04]  /*3650*/  LDL R106, [R1+0x80] ;  /* 0x00008000016a7983 */ /* 0x000f280000100800 */
[----:B------:R-:W4:Y:S03]  /*3660*/  LDL R58, [R1+0x88] ;  /* 0x00008800013a7983 */ /* 0x000f260000100800 */
[----:B------:R-:W-:Y:S01]  /*3670*/  HMMA.16816.F32 R108, R44, R2, R108 ;  /* 0x000000022c6c723c */ /* 0x000fe2000000186c */
[----:B------:R-:W-:-:S02]  /*3680*/  F2FP.F16.E4M3.UNPACK_B R2, R116 ;  /* 0x00000074ff02723e */ /* 0x000fc400020006ff */
[----:B------:R-:W-:-:S07]  /*3690*/  F2FP.F16.E4M3.UNPACK_B R3, R117 ;  /* 0x00000075ff03723e */ /* 0x000fce00020006ff */
[----:B------:R-:W-:Y:S01]  /*36a0*/  HMMA.16816.F32 R64, R44, R2, R64 ;  /* 0x000000022c40723c */ /* 0x000fe20000001840 */
[----:B------:R-:W-:Y:S02]  /*36b0*/  F2FP.F16.E4M3.UNPACK_B R2, R76 ;  /* 0x0000004cff02723e */ /* 0x000fe400020006ff */
[----:B------:R-:W-:-:S07]  /*36c0*/  F2FP.F16.E4M3.UNPACK_B R3, R77 ;  /* 0x0000004dff03723e */ /* 0x000fce00020006ff */
[----:B------:R-:W-:Y:S01]  /*36d0*/  HMMA.16816.F32 R60, R44, R2, R60 ;  /* 0x000000022c3c723c */ /* 0x000fe2000000183c */
[----:B------:R-:W-:Y:S02]  /*36e0*/  F2FP.F16.E4M3.UNPACK_B R2, R40 ;  /* 0x00000028ff02723e */ /* 0x000fe400020006ff */
[----:B------:R-:W-:Y:S02]  /*36f0*/  F2FP.F16.E4M3.UNPACK_B R3, R41 ;  /* 0x00000029ff03723e */ /* 0x000fe400020006ff */
[----:B------:R-:W-:Y:S02]  /*3700*/  F2FP.F16.E4M3.UNPACK_B R116, R116.H1 ;  /* 0x00000074ff74723e */ /* 0x000fe400030006ff */
[----:B------:R-:W-:-:S03]  /*3710*/  F2FP.F16.E4M3.UNPACK_B R117, R117.H1 ;  /* 0x00000075ff75723e */ /* 0x000fc600030006ff */
[----:B------:R-:W-:Y:S01]  /*3720*/  HMMA.16816.F32 R52, R44, R2, R52 ;  /* 0x000000022c34723c */ /* 0x000fe20000001834 */
[----:B------:R-:W-:Y:S02]  /*3730*/  IMAD.MOV.U32 R44, RZ, RZ, R57 ;  /* 0x000000ffff2c7224 */ /* 0x000fe400078e0039 */
[----:B------:R-:W-:Y:S02]  /*3740*/  IMAD.MOV.U32 R45, RZ, RZ, R59 ;  /* 0x000000ffff2d7224 */ /* 0x000fe400078e003b */
[----:B------:R-:W-:Y:S02]  /*3750*/  IMAD.MOV.U32 R46, RZ, RZ, R105 ;  /* 0x000000ffff2e7224 */ /* 0x000fe400078e0069 */
[----:B------:R-:W-:Y:S01]  /*3760*/  IMAD.MOV.U32 R47, RZ, RZ, R107 ;  /* 0x000000ffff2f7224 */ /* 0x000fe200078e006b */
[----:B------:R-:W-:Y:S02]  /*3770*/  F2FP.F16.E4M3.UNPACK_B R48, R48.H1 ;  /* 0x00000030ff30723e */ /* 0x000fe400030006ff */
[----:B------:R-:W-:Y:S01]  /*3780*/  F2FP.F16.E4M3.UNPACK_B R49, R49.H1 ;  /* 0x00000031ff31723e */ /* 0x000fe200030006ff */
[----:B------:R-:W-:-:S02]  /*3790*/  IMAD.MOV.U32 R112, RZ, RZ, R57 ;  /* 0x000000ffff707224 */ /* 0x000fc400078e0039 */
[----:B------:R-:W-:Y:S01]  /*37a0*/  IMAD.MOV.U32 R113, RZ, RZ, R59 ;  /* 0x000000ffff717224 */ /* 0x000fe200078e003b */
[----:B------:R-:W-:Y:S01]  /*37b0*/  HMMA.16816.F32 R64, R44, R116, R64 ;  /* 0x000000742c40723c */ /* 0x000fe20000001840 */
[----:B------:R-:W-:Y:S01]  /*37c0*/  F2FP.F16.E4M3.UNPACK_B R116, R76.H1 ;  /* 0x0000004cff74723e */ /* 0x000fe200030006ff */
[----:B------:R-:W-:Y:S01]  /*37d0*/  IMAD.MOV.U32 R114, RZ, RZ, R105 ;  /* 0x000000ffff727224 */ /* 0x000fe200078e0069 */
[----:B------:R-:W-:Y:S01]  /*37e0*/  F2FP.F16.E4M3.UNPACK_B R117, R77.H1 ;  /* 0x0000004dff75723e */ /* 0x000fe200030006ff */
[----:B------:R-:W-:-:S04]  /*37f0*/  IMAD.MOV.U32 R115, RZ, RZ, R107 ;  /* 0x000000ffff737224 */ /* 0x000fc800078e006b */
[----:B------:R-:W-:Y:S01]  /*3800*/  HMMA.16816.F32 R108, R44, R48, R108 ;  /* 0x000000302c6c723c */ /* 0x000fe2000000186c */
[----:B------:R-:W-:Y:S04]  /*3810*/  STL [R1+0xb4], R123 ;  /* 0x0000b47b01007387 */ /* 0x000fe80000100800 */
[----:B------:R-:W4:Y:S03]  /*3820*/  LDL R56, [R1+0x90] ;  /* 0x0000900001387983 */ /* 0x000f260000100800 */
[----:B------:R-:W-:Y:S01]  /*3830*/  HMMA.16816.F32 R60, R112, R116, R60 ;  /* 0x00000074703c723c */ /* 0x000fe2000000183c */
[----:B------:R-:W0:Y:S04]  /*3840*/  LDSM.16.MT88.4 R44, [R123+0xc000] ;  /* 0x00c000007b2c783b */ /* 0x000e280000004200 */
[----:B------:R-:W4:Y:S04]  /*3850*/  LDL R117, [R1+0xa0] ;  /* 0x0000a00001757983 */ /* 0x000f280000100800 */
[----:B------:R-:W4:Y:S01]  /*3860*/  LDL R116, [R1+0xa8] ;  /* 0x0000a80001747983 */ /* 0x000f220000100800 */
[----:B---3--:R-:W-:-:S04]  /*3870*/  IADD3 R2, P0, PT, R69, UR4, RZ ;  /* 0x0000000445027c10 */ /* 0x008fc8000ff1e0ff */
[----:B--2---:R-:W-:Y:S02]  /*3880*/  IADD3.X R3, PT, PT, R68, UR9, RZ, P0, !PT ;  /* 0x0000000944037c10 */ /* 0x004fe400087fe4ff */
[----:B------:R1:W2:Y:S01]  /*3890*/  LDSM.16.MT88.4 R68, [R123+0xe000] ;  /* 0x00e000007b44783b */ /* 0x0002a20000004200 */
[----:B------:R-:W-:-:S03]  /*38a0*/  IADD3 R48, P0, PT, R75, UR4, RZ ;  /* 0x000000044b307c10 */ /* 0x000fc6000ff1e0ff */
[----:B------:R3:W2:Y:S01]  /*38b0*/  LDG.E.U8 R75, desc[UR12][R2.64] ;  /* 0x0000000c024b7981 */ /* 0x0006a2000c1e1100 */
[----:B------:R-:W-:-:S03]  /*38c0*/  IADD3.X R49, PT, PT, R120, UR9, RZ, P0, !PT ;  /* 0x0000000978317c10 */ /* 0x000fc600087fe4ff */
[----:B------:R-:W2:Y:S01]  /*38d0*/  LDL R120, [R1+0x98] ;  /* 0x0000980001787983 */ /* 0x000ea20000100800 */
[----:B------:R-:W-:-:S03]  /*38e0*/  IADD3 R112, P0, PT, R104, UR4, RZ ;  /* 0x0000000468707c10 */ /* 0x000fc6000ff1e0ff */
[----:B------:R-:W2:Y:S01]  /*38f0*/  LDL R104, [R1+0x9c] ;  /* 0x00009c0001687983 */ /* 0x000ea20000100800 */
[----:B---3--:R-:W-:-:S03]  /*3900*/  IADD3 R2, P2, PT, R124, UR4, RZ ;  /* 0x000000047c027c10 */ /* 0x008fc6000ff5e0ff */
[----:B------:R-:W3:Y:S04]  /*3910*/  LDL R124, [R1+0xa4] ;  /* 0x0000a400017c7983 */ /* 0x000ee80000100800 */
[----:B-1----:R-:W3:Y:S01]  /*3920*/  LDL R123, [R1+0xac] ;  /* 0x0000ac00017b7983 */ /* 0x002ee20000100800 */
[----:B------:R-:W-:-:S03]  /*3930*/  IADD3 R76, P1, PT, R125, UR4, RZ ;  /* 0x000000047d4c7c10 */ /* 0x000fc6000ff3e0ff */
[----:B------:R1:W3:Y:S01]  /*3940*/  LDG.E.U8 R115, desc[UR12][R48.64] ;  /* 0x0000000c30737981 */ /* 0x0002e2000c1e1100 */
[----:B----4-:R-:W-:Y:S01]  /*3950*/  IADD3.X R3, PT, PT, R58, UR9, RZ, P2, !PT ;  /* 0x000000093a037c10 */ /* 0x010fe200097fe4ff */
[----:B------:R-:W-:Y:S01]  /*3960*/  IMAD.MOV.U32 R58, RZ, RZ, R105 ;  /* 0x000000ffff3a7224 */ /* 0x000fe200078e0069 */
[----:B------:R-:W-:-:S05]  /*3970*/  IADD3.X R113, PT, PT, R56, UR9, RZ, P0, !PT ;  /* 0x0000000938717c10 */ /* 0x000fca00087fe4ff */
[----:B------:R-:W4:Y:S04]  /*3980*/  LDG.E.U8 R112, desc[UR12][R112.64] ;  /* 0x0000000c70707981 */ /* 0x000f28000c1e1100 */
[----:B------:R-:W4:Y:S01]  /*3990*/  LDL.LU R113, [R1+0x20] ;  /* 0x0000200001717983 */ /* 0x000f220000300800 */
[----:B------:R-:W-:Y:S02]  /*39a0*/  IADD3.X R77, PT, PT, R106, UR9, RZ, P1, !PT ;  /* 0x000000096a4d7c10 */ /* 0x000fe40008ffe4ff */
[----:B-1----:R-:W-:Y:S01]  /*39b0*/  F2FP.F16.E4M3.UNPACK_B R48, R40.H1 ;  /* 0x00000028ff30723e */ /* 0x002fe200030006ff */
[----:B------:R-:W4:Y:S01]  /*39c0*/  LDG.E.U8 R106, desc[UR12][R2.64] ;  /* 0x0000000c026a7981 */ /* 0x000f22000c1e1100 */
[----:B------:R-:W-:-:S03]  /*39d0*/  F2FP.F16.E4M3.UNPACK_B R49, R41.H1 ;  /* 0x00000029ff31723e */ /* 0x000fc600030006ff */
[----:B------:R1:W4:Y:S01]  /*39e0*/  LDG.E.U8 R114, desc[UR12][R76.64] ;  /* 0x0000000c4c727981 */ /* 0x000322000c1e1100 */
[----:B------:R-:W-:Y:S02]  /*39f0*/  IMAD.MOV.U32 R56, RZ, RZ, R57 ;  /* 0x000000ffff387224 */ /* 0x000fe400078e0039 */
[----:B------:R-:W-:Y:S02]  /*3a00*/  IMAD.MOV.U32 R57, RZ, RZ, R59 ;  /* 0x000000ffff397224 */ /* 0x000fe400078e003b */
[----:B------:R-:W-:-:S07]  /*3a10*/  IMAD.MOV.U32 R59, RZ, RZ, R107 ;  /* 0x000000ffff3b7224 */ /* 0x000fce00078e006b */
[----:B------:R-:W-:Y:S01]  /*3a20*/  HMMA.16816.F32 R52, R56, R48, R52 ;  /* 0x000000303834723c */ /* 0x000fe20000001834 */
[----:B0-----:R-:W-:Y:S02]  /*3a30*/  IMAD.MOV.U32 R56, RZ, RZ, R44 ;  /* 0x000000ffff387224 */ /* 0x001fe400078e002c */
[----:B------:R-:W-:Y:S02]  /*3a40*/  IMAD.MOV.U32 R57, RZ, RZ, R46 ;  /* 0x000000ffff397224 */ /* 0x000fe400078e002e */
[----:B--2---:R-:W-:Y:S02]  /*3a50*/  IMAD.MOV.U32 R58, RZ, RZ, R68 ;  /* 0x000000ffff3a7224 */ /* 0x004fe400078e0044 */
[----:B------:R-:W-:Y:S01]  /*3a60*/  IMAD.MOV.U32 R59, RZ, RZ, R70 ;  /* 0x000000ffff3b7224 */ /* 0x000fe200078e0046 */
[----:B------:R-:W-:Y:S02]  /*3a70*/  F2FP.F16.E4M3.UNPACK_B R48, R118 ;  /* 0x00000076ff30723e */ /* 0x000fe400020006ff */
[----:B------:R-:W-:-:S02]  /*3a80*/  F2FP.F16.E4M3.UNPACK_B R49, R119 ;  /* 0x00000077ff31723e */ /* 0x000fc400020006ff */
[----:B-1----:R-:W-:Y:S02]  /*3a90*/  F2FP.F16.E4M3.UNPACK_B R76, R50.H1 ;  /* 0x00000032ff4c723e */ /* 0x002fe400030006ff */
[----:B------:R-:W-:-:S03]  /*3aa0*/  F2FP.F16.E4M3.UNPACK_B R77, R51.H1 ;  /* 0x00000033ff4d723e */ /* 0x000fc600030006ff */
[----:B------:R-:W-:Y:S01]  /*3ab0*/  HMMA.16816.F32 R64, R56, R48, R64 ;  /* 0x000000303840723c */ /* 0x000fe20000001840 */
[----:B------:R-:W-:Y:S02]  /*3ac0*/  IMAD.MOV.U32 R48, RZ, RZ, R45 ;  /* 0x000000ffff307224 */ /* 0x000fe400078e002d */
[----:B------:R-:W-:Y:S01]  /*3ad0*/  IMAD.MOV.U32 R49, RZ, RZ, R47 ;  /* 0x000000ffff317224 */ /* 0x000fe200078e002f */
[----:B------:R-:W-:-:S04]  /*3ae0*/  IADD3 R104, P0, PT, R104, UR4, RZ ;  /* 0x0000000468687c10 */ /* 0x000fc8000ff1e0ff */
[----:B------:R-:W-:-:S05]  /*3af0*/  IADD3.X R105, PT, PT, R120, UR9, RZ, P0, !PT ;  /* 0x0000000978697c10 */ /* 0x000fca00087fe4ff */
[----:B------:R-:W2:Y:S04]  /*3b00*/  LDG.E.U8 R104, desc[UR12][R104.64] ;  /* 0x0000000c68687981 */ /* 0x000ea8000c1e1100 */
[----:B------:R-:W2:Y:S01]  /*3b10*/  LDL.LU R105, [R1+0x1c] ;  /* 0x00001c0001697983 */ /* 0x000ea20000300800 */
[----:B---3--:R-:W-:Y:S02]  /*3b20*/  IADD3 R40, P1, PT, R124, UR4, RZ ;  /* 0x000000047c287c10 */ /* 0x008fe4000ff3e0ff */
[----:B------:R-:W-:Y:S02]  /*3b30*/  IADD3 R2, P2, PT, R123, UR4, RZ ;  /* 0x000000047b027c10 */ /* 0x000fe4000ff5e0ff */
[----:B------:R-:W-:Y:S02]  /*3b40*/  IADD3.X R41, PT, PT, R117, UR9, RZ, P1, !PT ;  /* 0x0000000975297c10 */ /* 0x000fe40008ffe4ff */
[----:B------:R-:W-:-:S04]  /*3b50*/  IADD3.X R3, PT, PT, R116, UR9, RZ, P2, !PT ;  /* 0x0000000974037c10 */ /* 0x000fc800097fe4ff */
[----:B------:R-:W3:Y:S04]  /*3b60*/  LDG.E.U8 R41, desc[UR12][R40.64] ;  /* 0x0000000c28297981 */ /* 0x000ee8000c1e1100 */
[----:B------:R0:W3:Y:S01]  /*3b70*/  LDG.E.U8 R40, desc[UR12][R2.64] ;  /* 0x0000000c02287981 */ /* 0x0000e2000c1e1100 */
[----:B------:R-:W1:Y:S01]  /*3b80*/  S2R R124, SR_TID.X ;  /* 0x00000000007c7919 */ /* 0x000e620000002100 */
[----:B------:R-:W-:Y:S02]  /*3b90*/  F2FP.F16.E4M3.UNPACK_B R118, R118.H1 ;  /* 0x00000076ff76723e */ /* 0x000fe400030006ff */
[----:B------:R-:W-:Y:S01]  /*3ba0*/  F2FP.F16.E4M3.UNPACK_B R119, R119.H1 ;  /* 0x00000077ff77723e */ /* 0x000fe200030006ff */
[----:B------:R-:W-:Y:S01]  /*3bb0*/  IMAD.MOV.U32 R44, RZ, RZ, R45 ;  /* 0x000000ffff2c7224 */ /* 0x000fe200078e002d */
[----:B------:R-:W-:Y:S01]  /*3bc0*/  BAR.SYNC.DEFER_BLOCKING 0x0 ;  /* 0x0000000000007b1d */ /* 0x000fe20000010000 */
[----:B0-----:R-:W-:-:S02]  /*3bd0*/  F2FP.F16.E4M3.UNPACK_B R2, R78 ;  /* 0x0000004eff02723e */ /* 0x001fc400020006ff */
[----:B------:R-:W-:-:S07]  /*3be0*/  F2FP.F16.E4M3.UNPACK_B R3, R79 ;  /* 0x0000004fff03723e */ /* 0x000fce00020006ff */
[----:B------:R-:W-:Y:S01]  /*3bf0*/  HMMA.16816.F32 R60, R56, R2, R60 ;  /* 0x00000002383c723c */ /* 0x000fe2000000183c */
[----:B------:R-:W-:Y:S02]  /*3c00*/  F2FP.F16.E4M3.UNPACK_B R2, R50 ;  /* 0x00000032ff02723e */ /* 0x000fe400020006ff */
[----:B------:R-:W-:-:S07]  /*3c10*/  F2FP.F16.E4M3.UNPACK_B R3, R51 ;  /* 0x00000033ff03723e */ /* 0x000fce00020006ff */
[----:B------:R-:W-:Y:S01]  /*3c20*/  HMMA.16816.F32 R108, R56, R2, R108 ;  /* 0x00000002386c723c */ /* 0x000fe2000000186c */
[----:B------:R-:W-:Y:S02]  /*3c30*/  IMAD.MOV.U32 R50, RZ, RZ, R69 ;  /* 0x000000ffff327224 */ /* 0x000fe400078e0045 */
[----:B------:R-:W-:Y:S01]  /*3c40*/  IMAD.MOV.U32 R51, RZ, RZ, R71 ;  /* 0x000000ffff337224 */ /* 0x000fe200078e0047 */
[----:B------:R-:W-:Y:S02]  /*3c50*/  F2FP.F16.E4M3.UNPACK_B R2, R42 ;  /* 0x0000002aff02723e */ /* 0x000fe400020006ff */
[----:B------:R-:W-:Y:S02]  /*3c60*/  F2FP.F16.E4M3.UNPACK_B R3, R43 ;  /* 0x0000002bff03723e */ /* 0x000fe400020006ff */
[----:B-1----:R-:W-:-:S05]  /*3c70*/  LOP3.LUT R107, R124, 0x3, RZ, 0xc0, !PT ;  /* 0x000000037c6b7812 */ /* 0x002fca00078ec0ff */
[----:B------:R-:W-:Y:S01]  /*3c80*/  HMMA.16816.F32 R52, R56, R2, R52 ;  /* 0x000000023834723c */ /* 0x000fe20000001834 */
[----:B------:R-:W-:-:S07]  /*3c90*/  LEA R2, P0, R107, UR5, 0x1 ;  /* 0x000000056b027c11 */ /* 0x000fce000f8008ff */
[C---:B------:R-:W-:Y:S01]  /*3ca0*/  HMMA.16816.F32 R108, R48.reuse, R76, R108 ;  /* 0x0000004c306c723c */ /* 0x040fe2000000186c */
[C---:B------:R-:W-:Y:S01]  /*3cb0*/  VIADD R3, R2.reuse, 0x8 ;  /* 0x0000000802037836 */ /* 0x040fe20000000000 */
[----:B------:R-:W-:Y:S02]  /*3cc0*/  F2FP.F16.E4M3.UNPACK_B R78, R78.H1 ;  /* 0x0000004eff4e723e */ /* 0x000fe400030006ff */
[----:B------:R-:W-:Y:S01]  /*3cd0*/  F2FP.F16.E4M3.UNPACK_B R79, R79.H1 ;  /* 0x0000004fff4f723e */ /* 0x000fe200030006ff */
[----:B------:R-:W-:Y:S01]  /*3ce0*/  IMAD.MOV.U32 R45, RZ, RZ, R47 ;  /* 0x000000ffff2d7224 */ /* 0x000fe200078e002f */
[-C--:B------:R-:W-:Y:S01]  /*3cf0*/  ISETP.GT.U32.AND P1, PT, R3, R0.reuse, PT ;  /* 0x000000000300720c */ /* 0x080fe20003f24070 */
[----:B------:R-:W-:Y:S01]  /*3d00*/  IMAD.X R3, RZ, RZ, UR6, P0 ;  /* 0x00000006ff037e24 */ /* 0x000fe200080e06ff */
[----:B------:R-:W-:Y:S01]  /*3d10*/  HMMA.16816.F32 R64, R48, R118, R64 ;  /* 0x000000763040723c */ /* 0x000fe20000001840 */
[----:B------:R-:W-:Y:S01]  /*3d20*/  ISETP.GE.U32.AND P2, PT, R2, R0, PT ;  /* 0x000000000200720c */ /* 0x000fe20003f46070 */
[----:B------:R-:W-:Y:S01]  /*3d30*/  IMAD.MOV.U32 R46, RZ, RZ, R69 ;  /* 0x000000ffff2e7224 */ /* 0x000fe200078e0045 */
[----:B------:R-:W-:Y:S01]  /*3d40*/  F2FP.F16.E4M3.UNPACK_B R42, R42.H1 ;  /* 0x0000002aff2a723e */ /* 0x000fe200030006ff */
[----:B------:R-:W-:Y:S01]  /*3d50*/  IMAD.MOV.U32 R47, RZ, RZ, R71 ;  /* 0x000000ffff2f7224 */ /* 0x000fe200078e0047 */
[----:B------:R-:W-:-:S02]  /*3d60*/  F2FP.F16.E4M3.UNPACK_B R43, R43.H1 ;  /* 0x0000002bff2b723e */ /* 0x000fc400030006ff */
[----:B------:R-:W-:Y:S01]  /*3d70*/  LEA R56, P0, R107, UR5, 0x1 ;  /* 0x000000056b387c11 */ /* 0x000fe2000f8008ff */
[----:B------:R-:W-:Y:S01]  /*3d80*/  HMMA.16816.F32 R60, R48, R78, R60 ;  /* 0x0000004e303c723c */ /* 0x000fe2000000183c */
[----:B------:R-:W-:Y:S02]  /*3d90*/  ISETP.GE.U32.AND.EX P2, PT, R3, RZ, PT, P2 ;  /* 0x000000ff0300720c */ /* 0x000fe40003f46120 */
[----:B------:R-:W-:Y:S01]  /*3da0*/  FMUL R109, R109, UR10 ;  /* 0x0000000a6d6d7c20 */ /* 0x000fe20008400000 */
[C---:B------:R-:W-:Y:S01]  /*3db0*/  IADD3 RZ, P4, PT, R56.reuse, 0x8, RZ ;  /* 0x0000000838ff7810 */ /* 0x040fe20007f9e0ff */
[----:B------:R-:W-:Y:S01]  /*3dc0*/  IMAD.X R48, RZ, RZ, UR6, P0 ;  /* 0x00000006ff307e24 */ /* 0x000fe200080e06ff */
[----:B------:R-:W-:Y:S02]  /*3dd0*/  IADD3 RZ, P3, PT, R56, 0x9, RZ ;  /* 0x0000000938ff7810 */ /* 0x000fe40007f7e0ff */
[----:B------:R-:W-:Y:S01]  /*3de0*/  HMMA.16816.F32 R44, R44, R42, R52 ;  /* 0x0000002a2c2c723c */ /* 0x000fe20000001834 */
[----:B------:R-:W-:-:S02]  /*3df0*/  FSEL R109, R109, -INF , !P2 ;  /* 0xff8000006d6d7808 */ /* 0x000fc40005000000 */
[C---:B------:R-:W-:Y:S01]  /*3e00*/  IADD3 RZ, P2, PT, R56.reuse, 0x10, RZ ;  /* 0x0000001038ff7810 */ /* 0x040fe20007f5e0ff */
[--C-:B------:R-:W-:Y:S01]  /*3e10*/  IMAD.X R50, RZ, RZ, R48.reuse, P4 ;  /* 0x000000ffff327224 */ /* 0x100fe200020e0630 */
[C---:B------:R-:W-:Y:S01]  /*3e20*/  IADD3 RZ, P0, PT, R56.reuse, 0x11, RZ ;  /* 0x0000001138ff7810 */ /* 0x040fe20007f1e0ff */
[--C-:B------:R-:W-:Y:S01]  /*3e30*/  IMAD.X R49, RZ, RZ, R48.reuse, P3 ;  /* 0x000000ffff317224 */ /* 0x100fe200018e0630 */
[----:B------:R-:W-:Y:S01]  /*3e40*/  IADD3 RZ, P4, PT, R56, 0x18, RZ ;  /* 0x0000001838ff7810 */ /* 0x000fe20007f9e0ff */
[----:B------:R-:W-:Y:S01]  /*3e50*/  VIADD R51, R2, 0x9 ;  /* 0x0000000902337836 */ /* 0x000fe20000000000 */
[----:B------:R-:W-:Y:S01]  /*3e60*/  IADD3 RZ, P3, PT, R56, 0x19, RZ ;  /* 0x0000001938ff7810 */ /* 0x000fe20007f7e0ff */
[--C-:B------:R-:W-:Y:S01]  /*3e70*/  IMAD.X R54, RZ, RZ, R48.reuse, P2 ;  /* 0x000000ffff367224 */ /* 0x100fe200010e0630 */
[C---:B------:R-:W-:Y:S01]  /*3e80*/  ISETP.GT.U32.AND P2, PT, R2.reuse, R0, PT ;  /* 0x000000000200720c */ /* 0x040fe20003f44070 */
[----:B------:R-:W-:Y:S01]  /*3e90*/  VIADD R56, R2, 0x10 ;  /* 0x0000001002387836 */ /* 0x000fe20000000000 */
[----:B------:R-:W-:Y:S01]  /*3ea0*/  ISETP.GT.U32.AND.EX P1, PT, R50, RZ, PT, P1 ;  /* 0x000000ff3200720c */ /* 0x000fe20003f24110 */
[----:B------:R-:W-:-:S02]  /*3eb0*/  IMAD.X R53, RZ, RZ, R48, P0 ;  /* 0x000000ffff357224 */ /* 0x000fc400000e0630 */
[----:B------:R-:W-:Y:S01]  /*3ec0*/  FMUL R64, R64, UR10 ;  /* 0x0000000a40407c20 */ /* 0x000fe20008400000 */
[C---:B------:R-:W-:Y:S01]  /*3ed0*/  VIADD R50, R2.reuse, 0x11 ;  /* 0x0000001102327836 */ /* 0x040fe20000000000 */
[-C--:B------:R-:W-:Y:S01]  /*3ee0*/  ISETP.GT.U32.AND P0, PT, R51, R0.reuse, PT ;  /* 0x000000003300720c */ /* 0x080fe20003f04070 */
[----:B------:R-:W-:Y:S02]  /*3ef0*/  VIADD R43, R2, 0x18 ;  /* 0x00000018022b7836 */ /* 0x000fe40000000000 */
[----:B------:R-:W-:Y:S01]  /*3f00*/  FMUL R108, R108, UR10 ;  /* 0x0000000a6c6c7c20 */ /* 0x000fe20008400000 */
[--C-:B------:R-:W-:Y:S01]  /*3f10*/  IMAD.X R52, RZ, RZ, R48.reuse, P4 ;  /* 0x000000ffff347224 */ /* 0x100fe200020e0630 */
[----:B------:R-:W-:Y:S02]  /*3f20*/  ISETP.GT.U32.AND.EX P2, PT, R3, RZ, PT, P2 ;  /* 0x000000ff0300720c */ /* 0x000fe40003f44120 */
[-C--:B------:R-:W-:Y:S01]  /*3f30*/  ISETP.GT.U32.AND P4, PT, R56, R0.reuse, PT ;  /* 0x000000003800720c */ /* 0x080fe20003f84070 */
[----:B------:R-:W-:Y:S01]  /*3f40*/  FMUL R42, R65, UR10 ;  /* 0x0000000a412a7c20 */ /* 0x000fe20008400000 */
[----:B------:R-:W-:Y:S01]  /*3f50*/  IMAD.X R59, RZ, RZ, R48, P3 ;  /* 0x000000ffff3b7224 */ /* 0x000fe200018e0630 */
[----:B------:R-:W-:Y:S01]  /*3f60*/  ISETP.GT.U32.AND.EX P0, PT, R49, RZ, PT, P0 ;  /* 0x000000ff3100720c */ /* 0x000fe20003f04100 */
[----:B------:R-:W-:Y:S01]  /*3f70*/  VIADD R55, R2, 0x19 ;  /* 0x0000001902377836 */ /* 0x000fe20000000000 */
[----:B------:R-:W-:Y:S01]  /*3f80*/  FSEL R48, R64, -INF , !P1 ;  /* 0xff80000040307808 */ /* 0x000fe20004800000 */
[----:B------:R-:W-:Y:S01]  /*3f90*/  FMUL R57, R60, UR10 ;  /* 0x0000000a3c397c20 */ /* 0x000fe20008400000 */
[----:B------:R-:W-:-:S02]  /*3fa0*/  ISETP.GT.U32.AND P3, PT, R50, R0, PT ;  /* 0x000000003200720c */ /* 0x000fc40003f64070 */
[-C--:B------:R-:W-:Y:S02]  /*3fb0*/  ISETP.GT.U32.AND P1, PT, R43, R0.reuse, PT ;  /* 0x000000002b00720c */ /* 0x080fe40003f24070 */
[----:B------:R-:W-:Y:S02]  /*3fc0*/  ISETP.GT.U32.AND.EX P4, PT, R54, RZ, PT, P4 ;  /* 0x000000ff3600720c */ /* 0x000fe40003f84140 */
[----:B------:R-:W-:Y:S01]  /*3fd0*/  FSEL R60, R108, -INF , !P2 ;  /* 0xff8000006c3c7808 */ /* 0x000fe20005000000 */
[----:B------:R-:W-:Y:S01]  /*3fe0*/  FMUL R58, R61, UR10 ;  /* 0x0000000a3d3a7c20 */ /* 0x000fe20008400000 */
[----:B------:R-:W-:Y:S01]  /*3ff0*/  FSEL R42, R42, -INF , !P0 ;  /* 0xff8000002a2a7808 */ /* 0x000fe20004000000 */
[----:B------:R-:W-:Y:S01]  /*4000*/  FMUL R61, R44, UR10 ;  /* 0x0000000a2c3d7c20 */ /* 0x000fe20008400000 */
[----:B------:R-:W-:Y:S02]  /*4010*/  ISETP.GT.U32.AND P0, PT, R55, R0, PT ;  /* 0x000000003700720c */ /* 0x000fe40003f04070 */
[----:B------:R-:W-:-:S02]  /*4020*/  ISETP.GT.U32.AND.EX P3, PT, R53, RZ, PT, P3 ;  /* 0x000000ff3500720c */ /* 0x000fc40003f64130 */
[----:B------:R-:W-:Y:S02]  /*4030*/  ISETP.GT.U32.AND.EX P1, PT, R52, RZ, PT, P1 ;  /* 0x000000ff3400720c */ /* 0x000fe40003f24110 */
[----:B------:R-:W-:Y:S02]  /*4040*/  FSEL R57, R57, -INF , !P4 ;  /* 0xff80000039397808 */ /* 0x000fe40006000000 */
[----:B------:R-:W-:Y:S01]  /*4050*/  FMNMX3 R44, R60, R109, R48, !PT ;  /* 0x0000006d3c2c7276 */ /* 0x000fe20007800030 */
[----:B------:R-:W-:Y:S01]  /*4060*/  FMUL R64, R45, UR10 ;  /* 0x0000000a2d407c20 */ /* 0x000fe20008400000 */
[----:B------:R-:W-:Y:S02]  /*4070*/  ISETP.GT.U32.AND.EX P0, PT, R59, RZ, PT, P0 ;  /* 0x000000ff3b00720c */ /* 0x000fe40003f04100 */
[----:B------:R-:W-:Y:S02]  /*4080*/  FSEL R58, R58, -INF , !P3 ;  /* 0xff8000003a3a7808 */ /* 0x000fe40005800000 */
[----:B------:R-:W-:-:S02]  /*4090*/  FSEL R45, R61, -INF , !P1 ;  /* 0xff8000003d2d7808 */ /* 0x000fc40004800000 */
[----:B------:R-:W-:Y:S02]  /*40a0*/  FMNMX3 R65, R44, R42, R57, !PT ;  /* 0x0000002a2c417276 */ /* 0x000fe40007800039 */
[----:B------:R-:W-:Y:S02]  /*40b0*/  LOP3.LUT R61, R0, 0x8, RZ, 0xfc, !PT ;  /* 0x00000008003d7812 */ /* 0x000fe400078efcff */
[----:B------:R-:W-:Y:S02]  /*40c0*/  FSEL R44, R64, -INF , !P0 ;  /* 0xff800000402c7808 */ /* 0x000fe40004000000 */
[----:B------:R-:W-:Y:S02]  /*40d0*/  FMNMX3 R65, R65, R58, R45, !PT ;  /* 0x0000003a41417276 */ /* 0x000fe4000780002d */
[CC--:B------:R-:W-:Y:S02]  /*40e0*/  ISETP.GT.U32.AND P4, PT, R2.reuse, R61.reuse, PT ;  /* 0x0000003d0200720c */ /* 0x0c0fe40003f84070 */
[----:B------:R-:W-:-:S02]  /*40f0*/  ISETP.GE.U32.AND P3, PT, R2, R61, PT ;  /* 0x0000003d0200720c */ /* 0x000fc40003f66070 */
[----:B------:R-:W-:Y:S01]  /*4100*/  FMNMX R2, R44, R65, !PT ;  /* 0x000000412c027209 */ /* 0x000fe20007800000 */
[----:B------:R-:W-:Y:S01]  /*4110*/  FMUL R66, R66, UR10 ;  /* 0x0000000a42427c20 */ /* 0x000fe20008400000 */
[C---:B------:R-:W-:Y:S02]  /*4120*/  ISETP.GT.U32.AND.EX P4, PT, R3.reuse, RZ, PT, P4 ;  /* 0x000000ff0300720c */ /* 0x040fe40003f84140 */
[----:B------:R-:W-:Y:S01]  /*4130*/  ISETP.GE.U32.AND.EX P3, PT, R3, RZ, PT, P3 ;  /* 0x000000ff0300720c */ /* 0x000fe20003f66130 */
[----:B------:R-:W-:Y:S01]  /*4140*/  FMUL R110, R110, UR10 ;  /* 0x0000000a6e6e7c20 */ /* 0x000fe20008400000 */
[----:B------:R-:W0:Y:S01]  /*4150*/  SHFL.BFLY PT, R3, R2, 0x2, 0x1f ;  /* 0x0c401f0002037f89 */ /* 0x000e2200000e0000 */
[-C--:B------:R-:W-:Y:S02]  /*4160*/  ISETP.GT.U32.AND P1, PT, R51, R61.reuse, PT ;  /* 0x0000003d3300720c */ /* 0x080fe40003f24070 */
[----:B------:R-:W-:Y:S02]  /*4170*/  FSEL R51, R66, -INF , !P2 ;  /* 0xff80000042337808 */ /* 0x000fe40005000000 */
[----:B------:R-:W-:-:S02]  /*4180*/  ISETP.GT.U32.AND P2, PT, R50, R61, PT ;  /* 0x0000003d3200720c */ /* 0x000fc40003f44070 */
[----:B------:R-:W-:Y:S01]  /*4190*/  FSEL R50, R110, -INF , !P4 ;  /* 0xff8000006e327808 */ /* 0x000fe20006000000 */
[----:B------:R-:W-:Y:S01]  /*41a0*/  FMUL R111, R111, UR10 ;  /* 0x0000000a6f6f7c20 */ /* 0x000fe20008400000 */
[-C--:B------:R-:W-:Y:S02]  /*41b0*/  ISETP.GT.U32.AND P4, PT, R43, R61.reuse, PT ;  /* 0x0000003d2b00720c */ /* 0x080fe40003f84070 */
[----:B------:R-:W-:Y:S01]  /*41c0*/  ISETP.GT.U32.AND P0, PT, R56, R61, PT ;  /* 0x0000003d3800720c */ /* 0x000fe20003f04070 */
[----:B------:R-:W-:Y:S01]  /*41d0*/  FMUL R62, R62, UR10 ;  /* 0x0000000a3e3e7c20 */ /* 0x000fe20008400000 */
[----:B------:R-:W-:Y:S01]  /*41e0*/  ISETP.GT.U32.AND.EX P4, PT, R52, RZ, PT, P4 ;  /* 0x000000ff3400720c */ /* 0x000fe20003f84140 */
[----:B------:R-:W-:Y:S01]  /*41f0*/  FMUL R52, R67, UR10 ;  /* 0x0000000a43347c20 */ /* 0x000fe20008400000 */
[----:B------:R-:W-:Y:S02]  /*4200*/  FSEL R43, R111, -INF , !P3 ;  /* 0xff8000006f2b7808 */ /* 0x000fe40005800000 */
[----:B------:R-:W-:-:S02]  /*4210*/  ISETP.GT.U32.AND.EX P1, PT, R49, RZ, PT, P1 ;  /* 0x000000ff3100720c */ /* 0x000fc40003f24110 */
[----:B------:R-:W-:Y:S01]  /*4220*/  ISETP.GT.U32.AND.EX P0, PT, R54, RZ, PT, P0 ;  /* 0x000000ff3600720c */ /* 0x000fe20003f04100 */
[----:B------:R-:W-:Y:S01]  /*4230*/  FMUL R46, R46, UR10 ;  /* 0x0000000a2e2e7c20 */ /* 0x000fe20008400000 */
[----:B------:R-:W-:Y:S01]  /*4240*/  ISETP.GT.U32.AND.EX P2, PT, R53, RZ, PT, P2 ;  /* 0x000000ff3500720c */ /* 0x000fe20003f44120 */
[----:B------:R-:W-:Y:S01]  /*4250*/  FMUL R53, R63, UR10 ;  /* 0x0000000a3f357c20 */ /* 0x000fe20008400000 */
[----:B------:R-:W-:Y:S01]  /*4260*/  ISETP.GT.U32.AND P3, PT, R55, R61, PT ;  /* 0x0000003d3700720c */ /* 0x000fe20003f64070 */
[----:B------:R-:W-:Y:S01]  /*4270*/  FMUL R54, R47, UR10 ;  /* 0x0000000a2f367c20 */ /* 0x000fe20008400000 */
[----:B------:R-:W-:Y:S02]  /*4280*/  FSEL R52, R52, -INF , !P1 ;  /* 0xff80000034347808 */ /* 0x000fe40004800000 */
[----:B------:R-:W-:Y:S02]  /*4290*/  FSEL R47, R62, -INF , !P0 ;  /* 0xff8000003e2f7808 */ /* 0x000fe40004000000 */
[----:B------:R-:W-:-:S02]  /*42a0*/  FMNMX3 R55, R50, R43, R51, !PT ;  /* 0x0000002b32377276 */ /* 0x000fc40007800033 */
[----:B------:R-:W-:Y:S02]  /*42b0*/  ISETP.GT.U32.AND.EX P3, PT, R59, RZ, PT, P3 ;  /* 0x000000ff3b00720c */ /* 0x000fe40003f64130 */
[----:B------:R-:W-:Y:S02]  /*42c0*/  FSEL R53, R53, -INF , !P2 ;  /* 0xff80000035357808 */ /* 0x000fe40005000000 */
[----:B------:R-:W-:Y:S02]  /*42d0*/  FSEL R49, R46, -INF , !P4 ;  /* 0xff8000002e317808 */ /* 0x000fe40006000000 */
[----:B------:R-:W-:Y:S02]  /*42e0*/  FMNMX3 R55, R55, R52, R47, !PT ;  /* 0x0000003437377276 */ /* 0x000fe4000780002f */
[----:B0-----:R-:W-:Y:S02]  /*42f0*/  FMNMX R3, R2, R3, !PT ;  /* 0x0000000302037209 */ /* 0x001fe40007800000 */
[----:B------:R-:W-:-:S02]  /*4300*/  FSEL R46, R54, -INF , !P3 ;  /* 0xff800000362e7808 */ /* 0x000fc40005800000 */
[----:B------:R-:W-:-:S04]  /*4310*/  FMNMX3 R2, R55, R53, R49, !PT ;  /* 0x0000003537027276 */ /* 0x000fc80007800031 */
[----:B------:R-:W-:-:S05]  /*4320*/  FMNMX R2, R46, R2, !PT ;  /* 0x000000022e027209 */ /* 0x000fca0007800000 */
[----:B------:R-:W0:Y:S04]  /*4330*/  SHFL.BFLY PT, R54, R2, 0x2, 0x1f ;  /* 0x0c401f0002367f89 */ /* 0x000e2800000e0000 */
[----:B------:R-:W4:Y:S01]  /*4340*/  SHFL.BFLY PT, R55, R3, 0x1, 0x1f ;  /* 0x0c201f0003377f89 */ /* 0x000f2200000e0000 */
[----:B0-----:R-:W-:-:S05]  /*4350*/  FMNMX R2, R2, R54, !PT ;  /* 0x0000003602027209 */ /* 0x001fca0007800000 */
[----:B------:R-:W2:Y:S01]  /*4360*/  SHFL.BFLY PT, R54, R2, 0x1, 0x1f ;  /* 0x0c201f0002367f89 */ /* 0x000ea200000e0000 */
[----:B----4-:R-:W-:-:S05]  /*4370*/  FMNMX3 R3, R3, R55, R113, !PT ;  /* 0x0000003703037276 */ /* 0x010fca0007800071 */
[--C-:B------:R-:W-:Y:S01]  /*4380*/  FADD R60, R60, -R3.reuse ;  /* 0x800000033c3c7221 */ /* 0x100fe20000000000 */
[--C-:B------:R-:W-:Y:S01]  /*4390*/  FADD R55, R109, -R3.reuse ;  /* 0x800000036d377221 */ /* 0x100fe20000000000 */
[--C-:B------:R-:W-:Y:S01]  /*43a0*/  FADD R48, R48, -R3.reuse ;  /* 0x8000000330307221 */ /* 0x100fe20000000000 */
[----:B------:R-:W-:Y:S01]  /*43b0*/  FADD R42, R42, -R3 ;  /* 0x800000032a2a7221 */ /* 0x000fe20000000000 */
[----:B------:R-:W-:Y:S01]  /*43c0*/  FMUL R60, R60, 1.4426950216293334961 ;  /* 0x3fb8aa3b3c3c7820 */ /* 0x000fe20000400000 */
[----:B------:R-:W-:Y:S01]  /*43d0*/  FMUL R55, R55, 1.4426950216293334961 ;  /* 0x3fb8aa3b37377820 */ /* 0x000fe20000400000 */
[----:B------:R-:W-:Y:S01]  /*43e0*/  FMUL R48, R48, 1.4426950216293334961 ;  /* 0x3fb8aa3b30307820 */ /* 0x000fe20000400000 */
[----:B------:R-:W-:Y:S01]  /*43f0*/  FMUL R42, R42, 1.4426950216293334961 ;  /* 0x3fb8aa3b2a2a7820 */ /* 0x000fe20000400000 */
[----:B------:R-:W0:Y:S08]  /*4400*/  MUFU.EX2 R76, R60 ;  /* 0x0000003c004c7308 */ /* 0x000e300000000800 */
[----:B------:R-:W1:Y:S08]  /*4410*/  MUFU.EX2 R56, R55 ;  /* 0x0000003700387308 */ /* 0x000e700000000800 */
[----:B------:R-:W4:Y:S08]  /*4420*/  MUFU.EX2 R77, R48 ;  /* 0x00000030004d7308 */ /* 0x000f300000000800 */
[----:B------:R-:W0:Y:S01]  /*4430*/  MUFU.EX2 R55, R42 ;  /* 0x0000002a00377308 */ /* 0x000e220000000800 */
[----:B--2---:R-:W-:-:S05]  /*4440*/  FMNMX3 R2, R2, R54, R105, !PT ;  /* 0x0000003602027276 */ /* 0x004fca0007800069 */
[--C-:B------:R-:W-:Y:S01]  /*4450*/  FADD R50, R50, -R2.reuse ;  /* 0x8000000232327221 */ /* 0x100fe20000000000 */
[--C-:B------:R-:W-:Y:S01]  /*4460*/  FADD R43, R43, -R2.reuse ;  /* 0x800000022b2b7221 */ /* 0x100fe20000000000 */
[--C-:B------:R-:W-:Y:S02]  /*4470*/  FADD R51, R51, -R2.reuse ;  /* 0x8000000233337221 */ /* 0x100fe40000000000 */
[----:B------:R-:W-:Y:S01]  /*4480*/  FMUL R50, R50, 1.4426950216293334961 ;  /* 0x3fb8aa3b32327820 */ /* 0x000fe20000400000 */
[----:B------:R-:W-:Y:S01]  /*4490*/  FMUL R43, R43, 1.4426950216293334961 ;  /* 0x3fb8aa3b2b2b7820 */ /* 0x000fe20000400000 */
[----:B------:R-:W-:Y:S02]  /*44a0*/  FMUL R51, R51, 1.4426950216293334961 ;  /* 0x3fb8aa3b33337820 */ /* 0x000fe40000400000 */
[----:B------:R-:W2:Y:S08]  /*44b0*/  MUFU.EX2 R70, R50 ;  /* 0x0000003200467308 */ /* 0x000eb00000000800 */
[----:B------:R-:W1:Y:S08]  /*44c0*/  MUFU.EX2 R42, R43 ;  /* 0x0000002b002a7308 */ /* 0x000e700000000800 */
[----:B------:R-:W2:Y:S01]  /*44d0*/  MUFU.EX2 R68, R51 ;  /* 0x0000003300447308 */ /* 0x000ea20000000800 */
[----:B------:R-:W-:Y:S04]  /*44e0*/  STL [R1+0xb8], R0 ;  /* 0x0000b80001007387 */ /* 0x000fe80000100800 */
[----:B0-----:R-:W-:Y:S04]  /*44f0*/  STL [R1+0xc], R76 ;  /* 0x00000c4c01007387 */ /* 0x001fe80000100800 */
[----:B-1----:R-:W-:Y:S04]  /*4500*/  STL [R1+0x8], R56 ;  /* 0x0000083801007387 */ /* 0x002fe80000100800 */
[----:B----4-:R-:W-:Y:S04]  /*4510*/  STL [R1+0x18], R77 ;  /* 0x0000184d01007387 */ /* 0x010fe80000100800 */
[----:B------:R-:W-:Y:S04]  /*4520*/  STL [R1+0x14], R55 ;  /* 0x0000143701007387 */ /* 0x000fe80000100800 */
[----:B--2---:R-:W-:Y:S04]  /*4530*/  STL [R1+0x4], R70 ;  /* 0x0000044601007387 */ /* 0x004fe80000100800 */
[----:B------:R-:W-:Y:S04]  /*4540*/  STL [R1], R42 ;  /* 0x0000002a01007387 */ /* 0x000fe80000100800 */
[----:B------:R-:W-:Y:S04]  /*4550*/  STL [R1+0x10], R68 ;  /* 0x0000104401007387 */ /* 0x000fe80000100800 */
[----:B------:R0:W-:Y:S04]  /*4560*/  STS.U8 [R122+UR7+0x10000], R75 ;  /* 0x0100004b7a007988 */ /* 0x0001e80008000007 */
[----:B0-----:R-:W2:Y:S01]  /*4570*/  LDL.LU R75, [R1+0xbc] ;  /* 0x0000bc00014b7983 */ /* 0x001ea20000300800 */
[----:B------:R-:W0:Y:S01]  /*4580*/  S2R R107, SR_TID.X ;  /* 0x00000000006b7919 */ /* 0x000e220000002100 */
[--C-:B------:R-:W-:Y:S01]  /*4590*/  FADD R52, R52, -R2.reuse ;  /* 0x8000000234347221 */ /* 0x100fe20000000000 */
[----:B------:R-:W-:-:S03]  /*45a0*/  FADD R116, R46, -R2 ;  /* 0x800000022e747221 */ /* 0x000fc60000000000 */
[----:B------:R-:W-:Y:S01]  /*45b0*/  FMUL R52, R52, 1.4426950216293334961 ;  /* 0x3fb8aa3b34347820 */ /* 0x000fe20000400000 */
[--C-:B------:R-:W-:Y:S01]  /*45c0*/  FADD R47, R47, -R2.reuse ;  /* 0x800000022f2f7221 */ /* 0x100fe20000000000 */
[--C-:B------:R-:W-:Y:S01]  /*45d0*/  FADD R53, R53, -R2.reuse ;  /* 0x8000000235357221 */ /* 0x100fe20000000000 */
[----:B------:R-:W-:Y:S01]  /*45e0*/  FADD R49, R49, -R2 ;  /* 0x8000000231317221 */ /* 0x000fe20000000000 */
[----:B------:R-:W1:Y:S01]  /*45f0*/  MUFU.EX2 R0, R52 ;  /* 0x0000003400007308 */ /* 0x000e620000000800 */
[----:B------:R-:W-:Y:S01]  /*4600*/  FMUL R116, R116, 1.4426950216293334961 ;  /* 0x3fb8aa3b74747820 */ /* 0x000fe20000400000 */
[--C-:B------:R-:W-:Y:S01]  /*4610*/  FADD R57, R57, -R3.reuse ;  /* 0x8000000339397221 */ /* 0x100fe20000000000 */
[--C-:B------:R-:W-:Y:S01]  /*4620*/  FADD R58, R58, -R3.reuse ;  /* 0x800000033a3a7221 */ /* 0x100fe20000000000 */
[--C-:B------:R-:W-:Y:S01]  /*4630*/  FADD R45, R45, -R3.reuse ;  /* 0x800000032d2d7221 */ /* 0x100fe20000000000 */
[----:B------:R-:W-:Y:S01]  /*4640*/  FADD R44, R44, -R3 ;  /* 0x800000032c2c7221 */ /* 0x000fe20000000000 */
[----:B------:R-:W-:Y:S01]  /*4650*/  FMUL R47, R47, 1.4426950216293334961 ;  /* 0x3fb8aa3b2f2f7820 */ /* 0x000fe20000400000 */
[----:B------:R-:W-:Y:S01]  /*4660*/  FMUL R53, R53, 1.4426950216293334961 ;  /* 0x3fb8aa3b35357820 */ /* 0x000fe20000400000 */
[----:B------:R-:W-:Y:S01]  /*4670*/  FMUL R49, R49, 1.4426950216293334961 ;  /* 0x3fb8aa3b31317820 */ /* 0x000fe20000400000 */
[----:B------:R-:W-:Y:S01]  /*4680*/  STS.U8 [R122+UR7+0x10200], R115 ;  /* 0x010200737a007988 */ /* 0x000fe20008000007 */
[----:B------:R-:W-:-:S03]  /*4690*/  FMUL R57, R57, 1.4426950216293334961 ;  /* 0x3fb8aa3b39397820 */ /* 0x000fc60000400000 */
[----:B------:R-:W-:Y:S01]  /*46a0*/  STS.U8 [R122+UR7+0x10400], R114 ;  /* 0x010400727a007988 */ /* 0x000fe20008000007 */
[----:B------:R-:W-:-:S03]  /*46b0*/  FMUL R58, R58, 1.4426950216293334961 ;  /* 0x3fb8aa3b3a3a7820 */ /* 0x000fc60000400000 */
[----:B------:R-:W-:Y:S01]  /*46c0*/  STS.U8 [R122+UR7+0x10600], R106 ;  /* 0x0106006a7a007988 */ /* 0x000fe20008000007 */
[----:B------:R-:W-:-:S03]  /*46d0*/  FMUL R45, R45, 1.4426950216293334961 ;  /* 0x3fb8aa3b2d2d7820 */ /* 0x000fc60000400000 */
[----:B------:R-:W-:Y:S01]  /*46e0*/  STS.U8 [R122+UR7+0x10800], R112 ;  /* 0x010800707a007988 */ /* 0x000fe20008000007 */
[----:B------:R-:W-:-:S03]  /*46f0*/  FMUL R44, R44, 1.4426950216293334961 ;  /* 0x3fb8aa3b2c2c7820 */ /* 0x000fc60000400000 */
[----:B------:R-:W-:Y:S04]  /*4700*/  STS.U8 [R122+UR7+0x10a00], R104 ;  /* 0x010a00687a007988 */ /* 0x000fe80008000007 */
[----:B---3--:R-:W-:Y:S04]  /*4710*/  STS.U8 [R122+UR7+0x10c00], R41 ;  /* 0x010c00297a007988 */ /* 0x008fe80008000007 */
[----:B------:R3:W-:Y:S01]  /*4720*/  STS.U8 [R122+UR7+0x10e00], R40 ;  /* 0x010e00287a007988 */ /* 0x0007e20008000007 */
[----:B------:R-:W-:Y:S08]  /*4730*/  MUFU.EX2 R125, R47 ;  /* 0x0000002f007d7308 */ /* 0x000ff00000000800 */
[----:B------:R-:W3:Y:S08]  /*4740*/  MUFU.EX2 R124, R53 ;  /* 0x00000035007c7308 */ /* 0x000ef00000000800 */
[----:B------:R-:W-:Y:S08]  /*4750*/  MUFU.EX2 R117, R49 ;  /* 0x0000003100757308 */ /* 0x000ff00000000800 */
[----:B------:R-:W4:Y:S01]  /*4760*/  MUFU.EX2 R116, R116 ;  /* 0x0000007400747308 */ /* 0x000f220000000800 */
[----:B------:R-:W-:-:S07]  /*4770*/  F2FP.SATFINITE.E4M3.F32.PACK_AB_MERGE_C R110, R42, R70, RZ ;  /* 0x000000462a6e723e */ /* 0x000fce00048070ff */
[----:B------:R-:W-:Y:S01]  /*4780*/  MUFU.EX2 R123, R57 ;  /* 0x00000039007b7308 */ /* 0x000fe20000000800 */
[----:B-1----:R-:W-:Y:S01]  /*4790*/  F2FP.SATFINITE.E4M3.F32.PACK_AB_MERGE_C R42, R0, R68, RZ ;  /* 0x00000044002a723e */ /* 0x002fe200048070ff */
[----:B------:R-:W-:Y:S06]  /*47a0*/  BAR.SYNC.DEFER_BLOCKING 0x0 ;  /* 0x0000000000007b1d */ /* 0x000fec0000010000 */
[----:B------:R-:W1:Y:S08]  /*47b0*/  MUFU.EX2 R120, R58 ;  /* 0x0000003a00787308 */ /* 0x000e700000000800 */
[----:B------:R-:W-:Y:S08]  /*47c0*/  MUFU.EX2 R119, R45 ;  /* 0x0000002d00777308 */ /* 0x000ff00000000800 */
[----:B------:R0:W1:Y:S01]  /*47d0*/  MUFU.EX2 R118, R44 ;  /* 0x0000002c00767308 */ /* 0x0000620000000800 */
[----:B------:R-:W-:Y:S01]  /*47e0*/  F2FP.F16.E4M3.UNPACK_B R110, R110 ;  /* 0x0000006eff6e723e */ /* 0x000fe200020006ff */
[----:B------:R-:W1:Y:S01]  /*47f0*/  LDSM.16.M88.4 R68, [R121+0x10000] ;  /* 0x010000007944783b */ /* 0x000e620000000200 */
[----:B------:R-:W-:-:S02]  /*4800*/  F2FP.F16.E4M3.UNPACK_B R42, R42 ;  /* 0x0000002aff2a723e */ /* 0x000fc400020006ff */
[----:B0-----:R-:W-:Y:S02]  /*4810*/  LOP3.LUT R44, R107, 0x1, RZ, 0xc0, !PT ;  /* 0x000000016b2c7812 */ /* 0x001fe400078ec0ff */
[----:B---3--:R-:W-:Y:S02]  /*4820*/  F2FP.SATFINITE.E4M3.F32.PACK_AB_MERGE_C R40, R124, R125, RZ ;  /* 0x0000007d7c28723e */ /* 0x008fe400048070ff */
[----:B----4-:R-:W-:Y:S01]  /*4830*/  F2FP.SATFINITE.E4M3.F32.PACK_AB_MERGE_C R41, R116, R117, RZ ;  /* 0x000000757429723e */ /* 0x010fe200048070ff */
[----:B------:R-:W-:Y:S01]  /*4840*/  IMAD.SHL.U32 R44, R44, 0x2, RZ ;  /* 0x000000022c2c7824 */ /* 0x000fe200078e00ff */
[----:B------:R-:W-:Y:S02]  /*4850*/  SEL R111, R110, R42, !P6 ;  /* 0x0000002a6e6f7207 */ /* 0x000fe40007000000 */
[----:B------:R-:W-:Y:S02]  /*4860*/  SHF.R.U32.HI R45, RZ, 0x1, R107 ;  /* 0x00000001ff2d7819 */ /* 0x000fe4000001166b */
[----:B------:R-:W-:-:S02]  /*4870*/  SEL R110, R42, R110, !P6 ;  /* 0x0000006e2a6e7207 */ /* 0x000fc40007000000 */
[----:B------:R-:W-:Y:S02]  /*4880*/  F2FP.SATFINITE.E4M3.F32.PACK_AB_MERGE_C R76, R56, R76, RZ ;  /* 0x0000004c384c723e */ /* 0x000fe400048070ff */
[----:B------:R-:W-:Y:S02]  /*4890*/  F2FP.SATFINITE.E4M3.F32.PACK_AB_MERGE_C R43, R55, R77, RZ ;  /* 0x0000004d372b723e */ /* 0x000fe400048070ff */
[----:B-1----:R-:W-:Y:S02]  /*48a0*/  F2FP.SATFINITE.E4M3.F32.PACK_AB_MERGE_C R112, R120, R123, RZ ;  /* 0x0000007b7870723e */ /* 0x002fe400048070ff */
[----:B------:R-:W-:Y:S02]  /*48b0*/  F2FP.SATFINITE.E4M3.F32.PACK_AB_MERGE_C R42, R118, R119, RZ ;  /* 0x00000077762a723e */ /* 0x000fe400048070ff */
[----:B------:R-:W-:Y:S02]  /*48c0*/  F2FP.F16.E4M3.UNPACK_B R40, R40 ;  /* 0x00000028ff28723e */ /* 0x000fe400020006ff */
[----:B------:R-:W-:-:S02]  /*48d0*/  F2FP.F16.E4M3.UNPACK_B R41, R41 ;  /* 0x00000029ff29723e */ /* 0x000fc400020006ff */
[----:B------:R-:W-:Y:S02]  /*48e0*/  SGXT.U32 R45, R45, 0x1 ;  /* 0x000000012d2d781a */ /* 0x000fe40000000000 */
[----:B------:R-:W-:Y:S02]  /*48f0*/  LOP3.LUT R44, R44, 0x1c, R107, 0xf8, !PT ;  /* 0x0000001c2c2c7812 */ /* 0x000fe400078ef86b */
[----:B------:R-:W-:Y:S02]  /*4900*/  F2FP.F16.E4M3.UNPACK_B R76, R76 ;  /* 0x0000004cff4c723e */ /* 0x000fe400020006ff */
[----:B------:R-:W-:Y:S02]  /*4910*/  F2FP.F16.E4M3.UNPACK_B R43, R43 ;  /* 0x0000002bff2b723e */ /* 0x000fe400020006ff */
[----:B------:R-:W-:Y:S02]  /*4920*/  F2FP.F16.E4M3.UNPACK_B R112, R112 ;  /* 0x00000070ff70723e */ /* 0x000fe400020006ff */
[----:B------:R-:W-:-:S02]  /*4930*/  F2FP.F16.E4M3.UNPACK_B R42, R42 ;  /* 0x0000002aff2a723e */ /* 0x000fc400020006ff */
[----:B------:R-:W-:Y:S01]  /*4940*/  SEL R115, R40, R41, !P6 ;  /* 0x0000002928737207 */ /* 0x000fe20007000000 */
[----:B------:R-:W-:Y:S01]  /*4950*/  FADD R109, -R3, R113 ;  /* 0x00000071036d7221 */ /* 0x000fe20000000100 */
[----:B------:R-:W-:Y:S02]  /*4960*/  LOP3.LUT R44, R44, R45, RZ, 0xfc, !PT ;  /* 0x0000002d2c2c7212 */ /* 0x000fe400078efcff */
[----:B------:R-:W-:Y:S01]  /*4970*/  SEL R40, R41, R40, !P6 ;  /* 0x0000002829287207 */ /* 0x000fe20007000000 */
[----:B------:R-:W-:Y:S01]  /*4980*/  FADD R41, -R2, R105 ;  /* 0x0000006902297221 */ /* 0x000fe20000000100 */
[----:B------:R-:W-:Y:S02]  /*4990*/  SEL R77, R76, R43, !P6 ;  /* 0x0000002b4c4d7207 */ /* 0x000fe40007000000 */
[----:B------:R-:W-:Y:S02]  /*49a0*/  SEL R113, R112, R42, !P6 ;  /* 0x0000002a70717207 */ /* 0x000fe40007000000 */
[----:B------:R-:W-:-:S02]  /*49b0*/  SEL R76, R43, R76, !P6 ;  /* 0x0000004c2b4c7207 */ /* 0x000fc40007000000 */
[----:B------:R-:W-:Y:S01]  /*49c0*/  SEL R112, R42, R112, !P6 ;  /* 0x000000702a707207 */ /* 0x000fe20007000000 */
[----:B------:R-:W-:Y:S01]  /*49d0*/  FMUL R41, R41, 1.4426950216293334961 ;  /* 0x3fb8aa3b29297820 */ /* 0x000fe20000400000 */
[----:B------:R-:W-:Y:S01]  /*49e0*/  LOP3.LUT R114, R44, 0x1, RZ, 0x3c, !PT ;  /* 0x000000012c727812 */ /* 0x000fe200078e3cff */
[----:B------:R-:W-:Y:S01]  /*49f0*/  FMUL R109, R109, 1.4426950216293334961 ;  /* 0x3fb8aa3b6d6d7820 */ /* 0x000fe20000400000 */
[----:B------:R-:W-:Y:S01]  /*4a00*/  SHFL.IDX PT, R77, R77, R44, 0x1f ;  /* 0x00001f2c4d4d7589 */ /* 0x000fe200000e0000 */
[----:B------:R0:W1:Y:S03]  /*4a10*/  MUFU.EX2 R108, R41 ;  /* 0x00000029006c7308 */ /* 0x0000660000000800 */
[----:B------:R-:W-:Y:S04]  /*4a20*/  SHFL.IDX PT, R76, R76, R114, 0x1f ;  /* 0x00001f724c4c7589 */ /* 0x000fe800000e0000 */
[----:B------:R-:W-:Y:S04]  /*4a30*/  SHFL.IDX PT, R110, R110, R114, 0x1f ;  /* 0x00001f726e6e7589 */ /* 0x000fe800000e0000 */
[----:B------:R-:W-:Y:S04]  /*4a40*/  SHFL.IDX PT, R112, R112, R114, 0x1f ;  /* 0x00001f7270707589 */ /* 0x000fe800000e0000 */
[----:B------:R-:W-:Y:S04]  /*4a50*/  SHFL.IDX PT, R114, R40, R114, 0x1f ;  /* 0x00001f7228727589 */ /* 0x000fe800000e0000 */
[----:B------:R-:W-:Y:S04]  /*4a60*/  SHFL.IDX PT, R111, R111, R44, 0x1f ;  /* 0x00001f2c6f6f7589 */ /* 0x000fe800000e0000 */
[----:B------:R-:W3:Y:S04]  /*4a70*/  SHFL.IDX PT, R113, R113, R44, 0x1f ;  /* 0x00001f2c71717589 */ /* 0x000ee800000e0000 */
[----:B------:R-:W4:Y:S04]  /*4a80*/  SHFL.IDX PT, R115, R115, R44, 0x1f ;  /* 0x00001f2c73737589 */ /* 0x000f2800000e0000 */
[----:B0-----:R-:W0:Y:S01]  /*4a90*/  LDSM.16.M88.4 R40, [R121+0x10200] ;  /* 0x010200007928783b */ /* 0x001e220000000200 */
[----:B------:R-:W3:Y:S03]  /*4aa0*/  MUFU.EX2 R109, R109 ;  /* 0x0000006d006d7308 */ /* 0x000ee60000000800 */
[----:B------:R-:W0:Y:S01]  /*4ab0*/  LDSM.16.M88.4 R44, [R121+0x10400] ;  /* 0x01040000792c783b */ /* 0x000e220000000200 */
[C---:B-1----:R-:W-:Y:S01]  /*4ac0*/  FMUL R106, R108.reuse, R38 ;  /* 0x000000266c6a7220 */ /* 0x042fe20000400000 */
[----:B------:R-:W-:Y:S01]  /*4ad0*/  FMUL R107, R108, R39 ;  /* 0x000000276c6b7220 */ /* 0x000fe20000400000 */
[----:B------:R-:W-:-:S02]  /*4ae0*/  F2FP.F16.E4M3.UNPACK_B R48, R68 ;  /* 0x00000044ff30723e */ /* 0x000fc400020006ff */
[----:B------:R-:W-:Y:S02]  /*4af0*/  F2FP.F16.E4M3.UNPACK_B R49, R69 ;  /* 0x00000045ff31723e */ /* 0x000fe400020006ff */
[----:B---3--:R-:W-:Y:S01]  /*4b00*/  SEL R38, R113, R112, !P5 ;  /* 0x0000007071267207 */ /* 0x008fe20006800000 */
[C---:B------:R-:W-:Y:S01]  /*4b10*/  FMUL R104, R109.reuse, R36 ;  /* 0x000000246d687220 */ /* 0x040fe20000400000 */
[----:B------:R-:W-:Y:S01]  /*4b20*/  FMUL R105, R109, R37 ;  /* 0x000000256d697220 */ /* 0x000fe20000400000 */
[----:B------:R-:W-:Y:S02]  /*4b30*/  SEL R36, R77, R76, !P5 ;  /* 0x0000004c4d247207 */ /* 0x000fe40006800000 */
[----:B------:R-:W-:Y:S02]  /*4b40*/  SEL R37, R111, R110, !P5 ;  /* 0x0000006e6f257207 */ /* 0x000fe40006800000 */
[----:B----4-:R-:W-:Y:S01]  /*4b50*/  SEL R39, R115, R114, !P5 ;  /* 0x0000007273277207 */ /* 0x010fe20006800000 */
[C---:B------:R-:W-:Y:S01]  /*4b60*/  FMUL R32, R109.reuse, R32 ;  /* 0x000000206d207220 */ /* 0x040fe20000400000 */
[----:B------:R-:W-:Y:S01]  /*4b70*/  FMUL R33, R109, R33 ;  /* 0x000000216d217220 */ /* 0x000fe20000400000 */
[C---:B------:R-:W-:Y:S01]  /*4b80*/  FMUL R34, R108.reuse, R34 ;  /* 0x000000226c227220 */ /* 0x040fe20000400000 */
[----:B------:R-:W-:-:S03]  /*4b90*/  FMUL R35, R108, R35 ;  /* 0x000000236c237220 */ /* 0x000fc60000400000 */
[----:B------:R-:W-:Y:S01]  /*4ba0*/  HMMA.16816.F32 R104, R36, R48, R104 ;  /* 0x000000302468723c */ /* 0x000fe20000001868 */
[----:B------:R-:W-:Y:S02]  /*4bb0*/  F2FP.F16.E4M3.UNPACK_B R48, R70 ;  /* 0x00000046ff30723e */ /* 0x000fe400020006ff */
[----:B------:R-:W-:Y:S01]  /*4bc0*/  F2FP.F16.E4M3.UNPACK_B R49, R71 ;  /* 0x00000047ff31723e */ /* 0x000fe200020006ff */
[C---:B------:R-:W-:Y:S01]  /*4bd0*/  FMUL R28, R109.reuse, R28 ;  /* 0x0000001c6d1c7220 */ /* 0x040fe20000400000 */
[----:B------:R-:W-:Y:S01]  /*4be0*/  FMUL R29, R109, R29 ;  /* 0x0000001d6d1d7220 */ /* 0x000fe20000400000 */
[C---:B------:R-:W-:Y:S01]  /*4bf0*/  FMUL R30, R108.reuse, R30 ;  /* 0x0000001e6c1e7220 */ /* 0x040fe20000400000 */
[----:B------:R-:W-:-:S03]  /*4c00*/  FMUL R31, R108, R31 ;  /* 0x0000001f6c1f7220 */ /* 0x000fc60000400000 */
[C---:B------:R-:W-:Y:S01]  /*4c10*/  HMMA.16816.F32 R32, R36.reuse, R48, R32 ;  /* 0x000000302420723c */ /* 0x040fe20000001820 */
[----:B0-----:R-:W-:Y:S02]  /*4c20*/  F2FP.F16.E4M3.UNPACK_B R48, R40 ;  /* 0x00000028ff30723e */ /* 0x001fe400020006ff */
[----:B------:R-:W-:Y:S01]  /*4c30*/  F2FP.F16.E4M3.UNPACK_B R49, R41 ;  /* 0x00000029ff31723e */ /* 0x000fe200020006ff */
[C---:B------:R-:W-:Y:S01]  /*4c40*/  FMUL R24, R109.reuse, R24 ;  /* 0x000000186d187220 */ /* 0x040fe20000400000 */
[----:B------:R-:W-:Y:S01]  /*4c50*/  F2FP.F16.E4M3.UNPACK_B R52, R42 ;  /* 0x0000002aff34723e */ /* 0x000fe200020006ff */
[C---:B------:R-:W-:Y:S01]  /*4c60*/  FMUL R25, R109.reuse, R25 ;  /* 0x000000196d197220 */ /* 0x040fe20000400000 */
[----:B------:R-:W-:Y:S01]  /*4c70*/  F2FP.F16.E4M3.UNPACK_B R53, R43 ;  /* 0x0000002bff35723e */ /* 0x000fe200020006ff */
[C---:B------:R-:W-:Y:S01]  /*4c80*/  FMUL R26, R108.reuse, R26 ;  /* 0x0000001a6c1a7220 */ /* 0x040fe20000400000 */
[C---:B------:R-:W-:Y:S01]  /*4c90*/  FMUL R27, R108.reuse, R27 ;  /* 0x0000001b6c1b7220 */ /* 0x040fe20000400000 */
[----:B------:R-:W-:Y:S01]  /*4ca0*/  HMMA.16816.F32 R28, R36, R48, R28 ;  /* 0x00000030241c723c */ /* 0x000fe2000000181c */
[----:B------:R-:W0:Y:S01]  /*4cb0*/  LDSM.16.M88.4 R48, [R121+0x10600] ;  /* 0x010600007930783b */ /* 0x000e220000000200 */
[C---:B------:R-:W-:Y:S01]  /*4cc0*/  FMUL R20, R109.reuse, R20 ;  /* 0x000000146d147220 */ /* 0x040fe20000400000 */
[----:B------:R-:W-:Y:S01]  /*4cd0*/  FMUL R21, R109, R21 ;  /* 0x000000156d157220 */ /* 0x000fe20000400000 */
[C---:B------:R-:W-:Y:S01]  /*4ce0*/  FMUL R22, R108.reuse, R22 ;  /* 0x000000166c167220 */ /* 0x040fe20000400000 */
[----:B------:R-:W-:-:S03]  /*4cf0*/  FMUL R23, R108, R23 ;  /* 0x000000176c177220 */ /* 0x000fc60000400000 */
[----:B------:R-:W-:Y:S01]  /*4d00*/  HMMA.16816.F32 R24, R36, R52, R24 ;  /* 0x000000342418723c */ /* 0x000fe20000001818 */
[----:B------:R-:W-:Y:S02]  /*4d10*/  F2FP.F16.E4M3.UNPACK_B R52, R44 ;  /* 0x0000002cff34723e */ /* 0x000fe400020006ff */
[----:B------:R-:W-:-:S07]  /*4d20*/  F2FP.F16.E4M3.UNPACK_B R53, R45 ;  /* 0x0000002dff35723e */ /* 0x000fce00020006ff */
[----:B------:R-:W-:Y:S01]  /*4d30*/  HMMA.16816.F32 R20, R36, R52, R20 ;  /* 0x000000342414723c */ /* 0x000fe20000001814 */
[----:B------:R-:W1:Y:S01]  /*4d40*/  LDSM.16.M88.4 R52, [R121+0x10800] ;  /* 0x010800007934783b */ /* 0x000e620000000200 */
[----:B------:R-:W-:Y:S01]  /*4d50*/  F2FP.F16.E4M3.UNPACK_B R56, R46 ;  /* 0x0000002eff38723e */ /* 0x000fe200020006ff */
[C---:B------:R-:W-:Y:S01]  /*4d60*/  FMUL R16, R109.reuse, R16 ;  /* 0x000000106d107220 */ /* 0x040fe20000400000 */
[----:B------:R-:W-:Y:S01]  /*4d70*/  F2FP.F16.E4M3.UNPACK_B R57, R47 ;  /* 0x0000002fff39723e */ /* 0x000fe200020006ff */
[C---:B------:R-:W-:Y:S01]  /*4d80*/  FMUL R17, R109.reuse, R17 ;  /* 0x000000116d117220 */ /* 0x040fe20000400000 */
[C---:B------:R-:W-:Y:S01]  /*4d90*/  FMUL R18, R108.reuse, R18 ;  /* 0x000000126c127220 */ /* 0x040fe20000400000 */
[C---:B------:R-:W-:Y:S01]  /*4da0*/  FMUL R19, R108.reuse, R19 ;  /* 0x000000136c137220 */ /* 0x040fe20000400000 */
[C---:B------:R-:W-:Y:S01]  /*4db0*/  FMUL R12, R109.reuse, R12 ;  /* 0x0000000c6d0c7220 */ /* 0x040fe20000400000 */
[----:B------:R-:W-:Y:S01]  /*4dc0*/  FMUL R13, R109, R13 ;  /* 0x0000000d6d0d7220 */ /* 0x000fe20000400000 */
[C---:B------:R-:W-:Y:S01]  /*4dd0*/  FMUL R14, R108.reuse, R14 ;  /* 0x0000000e6c0e7220 */ /* 0x040fe20000400000 */
[----:B------:R-:W-:-:S03]  /*4de0*/  FMUL R15, R108, R15 ;  /* 0x0000000f6c0f7220 */ /* 0x000fc60000400000 */
[----:B------:R-:W-:Y:S01]  /*4df0*/  HMMA.16816.F32 R16, R36, R56, R16 ;  /* 0x000000382410723c */ /* 0x000fe20000001810 */
[C---:B------:R-:W-:Y:S01]  /*4e00*/  FMUL R8, R109.reuse, R8 ;  /* 0x000000086d087220 */ /* 0x040fe20000400000 */
[----:B0-----:R-:W-:Y:S02]  /*4e10*/  F2FP.F16.E4M3.UNPACK_B R56, R48 ;  /* 0x00000030ff38723e */ /* 0x001fe400020006ff */
[----:B------:R-:W-:Y:S01]  /*4e20*/  F2FP.F16.E4M3.UNPACK_B R57, R49 ;  /* 0x00000031ff39723e */ /* 0x000fe200020006ff */
[----:B------:R-:W-:Y:S01]  /*4e30*/  FMUL R9, R109, R9 ;  /* 0x000000096d097220 */ /* 0x000fe20000400000 */
[C---:B------:R-:W-:Y:S01]  /*4e40*/  FMUL R10, R108.reuse, R10 ;  /* 0x0000000a6c0a7220 */ /* 0x040fe20000400000 */
[----:B------:R-:W-:-:S04]  /*4e50*/  FMUL R11, R108, R11 ;  /* 0x0000000b6c0b7220 */ /* 0x000fc80000400000 */
[C---:B------:R-:W-:Y:S01]  /*4e60*/  HMMA.16816.F32 R12, R36.reuse, R56, R12 ;  /* 0x00000038240c723c */ /* 0x040fe2000000180c */
[----:B------:R-:W-:Y:S02]  /*4e70*/  F2FP.F16.E4M3.UNPACK_B R56, R50 ;  /* 0x00000032ff38723e */ /* 0x000fe400020006ff */
[----:B------:R-:W-:Y:S01]  /*4e80*/  F2FP.F16.E4M3.UNPACK_B R57, R51 ;  /* 0x00000033ff39723e */ /* 0x000fe200020006ff */
[C---:B------:R-:W-:Y:S01]  /*4e90*/  FMUL R4, R109.reuse, R4 ;  /* 0x000000046d047220 */ /* 0x040fe20000400000 */
[C---:B------:R-:W-:Y:S01]  /*4ea0*/  FMUL R5, R109.reuse, R5 ;  /* 0x000000056d057220 */ /* 0x040fe20000400000 */
[C---:B------:R-:W-:Y:S01]  /*4eb0*/  FMUL R6, R108.reuse, R6 ;  /* 0x000000066c067220 */ /* 0x040fe20000400000 */
[C---:B------:R-:W-:Y:S01]  /*4ec0*/  FMUL R7, R108.reuse, R7 ;  /* 0x000000076c077220 */ /* 0x040fe20000400000 */
[----:B-1----:R-:W-:Y:S02]  /*4ed0*/  F2FP.F16.E4M3.UNPACK_B R60, R52 ;  /* 0x00000034ff3c723e */ /* 0x002fe400020006ff */
[----:B------:R-:W-:Y:S01]  /*4ee0*/  HMMA.16816.F32 R8, R36, R56, R8 ;  /* 0x000000382408723c */ /* 0x000fe20000001808 */
[----:B------:R-:W-:Y:S01]  /*4ef0*/  F2FP.F16.E4M3.UNPACK_B R61, R53 ;  /* 0x00000035ff3d723e */ /* 0x000fe200020006ff */
[----:B------:R-:W0:Y:S01]  /*4f00*/  LDSM.16.M88.4 R56, [R121+0x10a00] ;  /* 0x010a00007938783b */ /* 0x000e220000000200 */
[C---:B------:R-:W-:Y:S01]  /*4f10*/  FMUL R100, R109.reuse, R100 ;  /* 0x000000646d647220 */ /* 0x040fe20000400000 */
[----:B------:R-:W-:Y:S01]  /*4f20*/  FMUL R101, R109, R101 ;  /* 0x000000656d657220 */ /* 0x000fe20000400000 */
[C---:B------:R-:W-:Y:S01]  /*4f30*/  FMUL R102, R108.reuse, R102 ;  /* 0x000000666c667220 */ /* 0x040fe20000400000 */
[----:B------:R-:W-:-:S02]  /*4f40*/  FMUL R103, R108, R103 ;  /* 0x000000676c677220 */ /* 0x000fc40000400000 */
[----:B------:R-:W-:Y:S01]  /*4f50*/  HMMA.16816.F32 R4, R36, R60, R4 ;  /* 0x0000003c2404723c */ /* 0x000fe20000001804 */
[----:B------:R-:W-:Y:S02]  /*4f60*/  F2FP.F16.E4M3.UNPACK_B R60, R54 ;  /* 0x00000036ff3c723e */ /* 0x000fe400020006ff */
[----:B------:R-:W-:-:S07]  /*4f70*/  F2FP.F16.E4M3.UNPACK_B R61, R55 ;  /* 0x00000037ff3d723e */ /* 0x000fce00020006ff */
[----:B------:R-:W-:Y:S01]  /*4f80*/  HMMA.16816.F32 R100, R36, R60, R100 ;  /* 0x0000003c2464723c */ /* 0x000fe20000001864 */
[----:B------:R-:W1:Y:S01]  /*4f90*/  LDSM.16.M88.4 R60, [R121+0x10c00] ;  /* 0x010c0000793c783b */ /* 0x000e620000000200 */
[C---:B------:R-:W-:Y:S01]  /*4fa0*/  FMUL R96, R109.reuse, R96 ;  /* 0x000000606d607220 */ /* 0x040fe20000400000 */
[C---:B------:R-:W-:Y:S01]  /*4fb0*/  FMUL R97, R109.reuse, R97 ;  /* 0x000000616d617220 */ /* 0x040fe20000400000 */
[C---:B------:R-:W-:Y:S01]  /*4fc0*/  FMUL R98, R108.reuse, R98 ;  /* 0x000000626c627220 */ /* 0x040fe20000400000 */
[C---:B------:R-:W-:Y:S01]  /*4fd0*/  FMUL R99, R108.reuse, R99 ;  /* 0x000000636c637220 */ /* 0x040fe20000400000 */
[C---:B------:R-:W-:Y:S01]  /*4fe0*/  FMUL R92, R109.reuse, R92 ;  /* 0x0000005c6d5c7220 */ /* 0x040fe20000400000 */
[----:B------:R-:W-:Y:S01]  /*4ff0*/  FMUL R93, R109, R93 ;  /* 0x0000005d6d5d7220 */ /* 0x000fe20000400000 */
[C---:B------:R-:W-:Y:S01]  /*5000*/  FMUL R94, R108.reuse, R94 ;  /* 0x0000005e6c5e7220 */ /* 0x040fe20000400000 */
[----:B------:R-:W-:Y:S01]  /*5010*/  FMUL R95, R108, R95 ;  /* 0x0000005f6c5f7220 */ /* 0x000fe20000400000 */
[----:B0-----:R-:W-:-:S02]  /*5020*/  F2FP.F16.E4M3.UNPACK_B R64, R56 ;  /* 0x00000038ff40723e */ /* 0x001fc400020006ff */
[----:B------:R-:W-:-:S07]  /*5030*/  F2FP.F16.E4M3.UNPACK_B R65, R57 ;  /* 0x00000039ff41723e */ /* 0x000fce00020006ff */
[----:B------:R-:W-:Y:S01]  /*5040*/  HMMA.16816.F32 R96, R36, R64, R96 ;  /* 0x000000402460723c */ /* 0x000fe20000001860 */
[----:B------:R-:W-:Y:S02]  /*5050*/  F2FP.F16.E4M3.UNPACK_B R64, R58 ;  /* 0x0000003aff40723e */ /* 0x000fe400020006ff */
[----:B------:R-:W-:Y:S01]  /*5060*/  F2FP.F16.E4M3.UNPACK_B R65, R59 ;  /* 0x0000003bff41723e */ /* 0x000fe200020006ff */
[C---:B------:R-:W-:Y:S01]  /*5070*/  FMUL R88, R109.reuse, R88 ;  /* 0x000000586d587220 */ /* 0x040fe20000400000 */
[----:B------:R-:W-:Y:S01]  /*5080*/  FMUL R89, R109, R89 ;  /* 0x000000596d597220 */ /* 0x000fe20000400000 */
[C---:B------:R-:W-:Y:S01]  /*5090*/  FMUL R90, R108.reuse, R90 ;  /* 0x0000005a6c5a7220 */ /* 0x040fe20000400000 */
[----:B------:R-:W-:-:S03]  /*50a0*/  FMUL R91, R108, R91 ;  /* 0x0000005b6c5b7220 */ /* 0x000fc60000400000 */
[----:B------:R-:W-:Y:S01]  /*50b0*/  HMMA.16816.F32 R92, R36, R64, R92 ;  /* 0x00000040245c723c */ /* 0x000fe2000000185c */
[----:B-1----:R-:W-:Y:S02]  /*50c0*/  F2FP.F16.E4M3.UNPACK_B R64, R60 ;  /* 0x0000003cff40723e */ /* 0x002fe400020006ff */
[----:B------:R-:W-:Y:S01]  /*50d0*/  F2FP.F16.E4M3.UNPACK_B R65, R61 ;  /* 0x0000003dff41723e */ /* 0x000fe200020006ff */
        /* <DEDUP_REMOVED lines=8> */
[----:B------:R-:W0:Y:S01]  /*5160*/  LDSM.16.M88.4 R64, [R121+0x10e00] ;  /* 0x010e00007940783b */ /* 0x000e220000000200 */
[C---:B------:R-:W-:Y:S01]  /*5170*/  FMUL R80, R109.reuse, R80 ;  /* 0x000000506d507220 */ /* 0x040fe20000400000 */
[C---:B------:R-:W-:Y:S01]  /*5180*/  FMUL R81, R109.reuse, R81 ;  /* 0x000000516d517220 */ /* 0x040fe20000400000 */
[C---:B------:R-:W-:Y:S01]  /*5190*/  FMUL R82, R108.reuse, R82 ;  /* 0x000000526c527220 */ /* 0x040fe20000400000 */
[C---:B------:R-:W-:Y:S01]  /*51a0*/  FMUL R83, R108.reuse, R83 ;  /* 0x000000536c537220 */ /* 0x040fe20000400000 */
[C---:B------:R-:W-:Y:S01]  /*51b0*/  FMUL R72, R109.reuse, R72 ;  /* 0x000000486d487220 */ /* 0x040fe20000400000 */
[----:B------:R-:W-:Y:S01]  /*51c0*/  FMUL R73, R109, R73 ;  /* 0x000000496d497220 */ /* 0x000fe20000400000 */
[C---:B------:R-:W-:Y:S01]  /*51d0*/  FMUL R74, R108.reuse, R74 ;  /* 0x0000004a6c4a7220 */ /* 0x040fe20000400000 */
[----:B--2---:R-:W-:Y:S01]  /*51e0*/  FMUL R75, R108, R75 ;  /* 0x0000004b6c4b7220 */ /* 0x004fe20000400000 */
[----:B------:R-:W-:-:S02]  /*51f0*/  SEL R76, R76, R77, !P5 ;  /* 0x0000004d4c4c7207 */ /* 0x000fc40006800000 */
[----:B------:R-:W-:Y:S02]  /*5200*/  SEL R77, R110, R111, !P5 ;  /* 0x0000006f6e4d7207 */ /* 0x000fe40006800000 */
[----:B------:R-:W-:Y:S01]  /*5210*/  F2FP.F16.E4M3.UNPACK_B R68, R68.H1 ;  /* 0x00000044ff44723e */ /* 0x000fe200030006ff */
[----:B------:R-:W2:Y:S01]  /*5220*/  LDL.LU R110, [R1+0x10] ;  /* 0x00001000016e7983 */ /* 0x000ea20000300800 */
[----:B------:R-:W-:-:S03]  /*5230*/  F2FP.F16.E4M3.UNPACK_B R69, R69.H1 ;  /* 0x00000045ff45723e */ /* 0x000fc600030006ff */
[----:B------:R-:W3:Y:S01]  /*5240*/  LDL.LU R111, [R1+0x14] ;  /* 0x00001400016f7983 */ /* 0x000ee20000300800 */
[----:B0-----:R-:W-:Y:S02]  /*5250*/  F2FP.F16.E4M3.UNPACK_B R78, R64 ;  /* 0x00000040ff4e723e */ /* 0x001fe400020006ff */
[----:B------:R-:W-:-:S07]  /*5260*/  F2FP.F16.E4M3.UNPACK_B R79, R65 ;  /* 0x00000041ff4f723e */ /* 0x000fce00020006ff */
[----:B------:R-:W-:Y:S01]  /*5270*/  HMMA.16816.F32 R80, R36, R78, R80 ;  /* 0x0000004e2450723c */ /* 0x000fe20000001850 */
[----:B------:R-:W-:Y:S02]  /*5280*/  F2FP.F16.E4M3.UNPACK_B R78, R66 ;  /* 0x00000042ff4e723e */ /* 0x000fe400020006ff */
[----:B------:R-:W-:-:S07]  /*5290*/  F2FP.F16.E4M3.UNPACK_B R79, R67 ;  /* 0x00000043ff4f723e */ /* 0x000fce00020006ff */
[----:B------:R-:W-:Y:S01]  /*52a0*/  HMMA.16816.F32 R72, R36, R78, R72 ;  /* 0x0000004e2448723c */ /* 0x000fe20000001848 */
[----:B------:R-:W-:Y:S02]  /*52b0*/  SEL R78, R112, R113, !P5 ;  /* 0x00000071704e7207 */ /* 0x000fe40006800000 */
[----:B------:R-:W-:Y:S01]  /*52c0*/  SEL R79, R114, R115, !P5 ;  /* 0x00000073724f7207 */ /* 0x000fe20006800000 */
[----:B------:R-:W4:Y:S04]  /*52d0*/  LDL.LU R112, [R1+0x4] ;  /* 0x0000040001707983 */ /* 0x000f280000300800 */
[----:B------:R-:W2:Y:S02]  /*52e0*/  LDL.LU R113, [R1+0x18] ;  /* 0x0000180001717983 */ /* 0x000ea40000300800 */
[----:B------:R-:W-:Y:S02]  /*52f0*/  HMMA.16816.F32 R36, R76, R68, R104 ;  /* 0x000000444c24723c */ /* 0x000fe40000001868 */
[----:B------:R-:W2:Y:S04]  /*5300*/  LDL.LU R114, [R1+0xc] ;  /* 0x00000c0001727983 */ /* 0x000ea80000300800 */
[----:B------:R-:W4:Y:S04]  /*5310*/  LDL.LU R115, [R1] ;  /* 0x0000000001737983 */ /* 0x000f280000300800 */
[----:B------:R-:W2:Y:S01]  /*5320*/  LDL.LU R107, [R1+0x8] ;  /* 0x00000800016b7983 */ /* 0x000ea20000300800 */
[----:B------:R-:W-:-:S02]  /*5330*/  F2FP.F16.E4M3.UNPACK_B R40, R40.H1 ;  /* 0x00000028ff28723e */ /* 0x000fc400030006ff */
[----:B------:R-:W-:-:S07]  /*5340*/  F2FP.F16.E4M3.UNPACK_B R41, R41.H1 ;  /* 0x00000029ff29723e */ /* 0x000fce00030006ff */
[----:B------:R-:W-:Y:S01]  /*5350*/  HMMA.16816.F32 R28, R76, R40, R28 ;  /* 0x000000284c1c723c */ /* 0x000fe2000000181c */
[----:B------:R-:W-:Y:S02]  /*5360*/  F2FP.F16.E4M3.UNPACK_B R46, R46.H1 ;  /* 0x0000002eff2e723e */ /* 0x000fe400030006ff */
[----:B------:R-:W-:Y:S02]  /*5370*/  F2FP.F16.E4M3.UNPACK_B R47, R47.H1 ;  /* 0x0000002fff2f723e */ /* 0x000fe400030006ff */
[----:B------:R-:W-:Y:S02]  /*5380*/  F2FP.F16.E4M3.UNPACK_B R44, R44.H1 ;  /* 0x0000002cff2c723e */ /* 0x000fe400030006ff */
[----:B------:R-:W-:-:S03]  /*5390*/  F2FP.F16.E4M3.UNPACK_B R45, R45.H1 ;  /* 0x0000002dff2d723e */ /* 0x000fc600030006ff */
[C---:B------:R-:W-:Y:S08]  /*53a0*/  HMMA.16816.F32 R16, R76.reuse, R46, R16 ;  /* 0x0000002e4c10723c */ /* 0x040ff00000001810 */
[----:B------:R-:W-:Y:S01]  /*53b0*/  HMMA.16816.F32 R20, R76, R44, R20 ;  /* 0x0000002c4c14723c */ /* 0x000fe20000001814 */
[----:B--2---:R-:W-:Y:S01]  /*53c0*/  FADD R40, R114, R107 ;  /* 0x0000006b72287221 */ /* 0x004fe20000000000 */
[----:B----4-:R-:W-:-:S03]  /*53d0*/  FADD R41, R112, R115 ;  /* 0x0000007370297221 */ /* 0x010fc60000000000 */
[----:B------:R-:W-:Y:S01]  /*53e0*/  FADD R40, R113, R40 ;  /* 0x0000002871287221 */ /* 0x000fe20000000000 */
[----:B------:R-:W-:-:S03]  /*53f0*/  FADD R41, R110, R41 ;  /* 0x000000296e297221 */ /* 0x000fc60000000000 */
[----:B---3--:R-:W-:Y:S01]  /*5400*/  FADD R40, R111, R40 ;  /* 0x000000286f287221 */ /* 0x008fe20000000000 */
[----:B------:R-:W-:Y:S02]  /*5410*/  FADD R41, R0, R41 ;  /* 0x0000002900297221 */ /* 0x000fe40000000000 */
[----:B------:R0:W5:Y:S01]  /*5420*/  LDL.LU R0, [R1+0xb8] ;  /* 0x0000b80001007983 */ /* 0x0001620000300800 */
[----:B------:R-:W-:-:S03]  /*5430*/  FADD R40, R123, R40 ;  /* 0x000000287b287221 */ /* 0x000fc60000000000 */
[----:B------:R0:W5:Y:S01]  /*5440*/  LDL.LU R123, [R1+0xb4] ;  /* 0x0000b400017b7983 */ /* 0x0001620000300800 */
[----:B------:R-:W-:-:S03]  /*5450*/  FADD R40, R120, R40 ;  /* 0x0000002878287221 */ /* 0x000fc60000000000 */
[----:B------:R-:W2:Y:S04]  /*5460*/  LDL.LU R120, [R1+0xb0] ;  /* 0x0000b00001787983 */ /* 0x000ea80000300800 */
[----:B------:R-:W3:Y:S04]  /*5470*/  LDL.LU R46, [R1+0x2c] ;  /* 0x00002c00012e7983 */ /* 0x000ee80000300800 */
[----:B------:R-:W4:Y:S04]  /*5480*/  LDL.LU R45, [R1+0x24] ;  /* 0x00002400012d7983 */ /* 0x000f280000300800 */
[----:B------:R-:W2:Y:S01]  /*5490*/  LDL R44, [R1+0x28] ;  /* 0x00002800012c7983 */ /* 0x000ea20000100800 */
[----:B------:R-:W-:Y:S01]  /*54a0*/  FADD R41, R125, R41 ;  /* 0x000000297d297221 */ /* 0x000fe20000000000 */
[----:B------:R-:W-:-:S03]  /*54b0*/  FADD R40, R119, R40 ;  /* 0x0000002877287221 */ /* 0x000fc60000000000 */
[----:B------:R-:W-:Y:S01]  /*54c0*/  FADD R124, R124, R41 ;  /* 0x000000297c7c7221 */ /* 0x000fe20000000000 */
[----:B------:R-:W-:-:S03]  /*54d0*/  FADD R118, R118, R40 ;  /* 0x0000002876767221 */ /* 0x000fc60000000000 */
[----:B------:R-:W-:-:S04]  /*54e0*/  FADD R124, R117, R124 ;  /* 0x0000007c757c7221 */ /* 0x000fc80000000000 */
[----:B------:R-:W-:Y:S01]  /*54f0*/  FADD R116, R116, R124 ;  /* 0x0000007c74747221 */ /* 0x000fe20000000000 */
[----:B------:R-:W1:Y:S04]  /*5500*/  SHFL.BFLY PT, R41, R118, 0x2, 0x1f ;  /* 0x0c401f0076297f89 */ /* 0x000e6800000e0000 */
[----:B------:R-:W0:Y:S01]  /*5510*/  SHFL.BFLY PT, R40, R116, 0x2, 0x1f ;  /* 0x0c401f0074287f89 */ /* 0x000e2200000e0000 */
[----:B------:R-:W-:Y:S02]  /*5520*/  F2FP.F16.E4M3.UNPACK_B R42, R42.H1 ;  /* 0x0000002aff2a723e */ /* 0x000fe400030006ff */
[----:B------:R-:W-:-:S07]  /*5530*/  F2FP.F16.E4M3.UNPACK_B R43, R43.H1 ;  /* 0x0000002bff2b723e */ /* 0x000fce00030006ff */
[----:B------:R-:W-:Y:S01]  /*5540*/  HMMA.16816.F32 R24, R76, R42, R24 ;  /* 0x0000002a4c18723c */ /* 0x000fe20000001818 */
[----:B------:R-:W0:Y:S01]  /*5550*/  S2R R43, SR_CTAID.X ;  /* 0x00000000002b7919 */ /* 0x000e220000002500 */
[----:B-1----:R-:W-:Y:S01]  /*5560*/  FADD R118, R118, R41 ;  /* 0x0000002976767221 */ /* 0x002fe20000000000 */
[----:B0-----:R-:W-:-:S04]  /*5570*/  FADD R40, R116, R40 ;  /* 0x0000002874287221 */ /* 0x001fc80000000000 */
[----:B------:R-:W0:Y:S04]  /*5580*/  SHFL.BFLY PT, R41, R118, 0x1, 0x1f ;  /* 0x0c201f0076297f89 */ /* 0x000e2800000e0000 */
[----:B------:R-:W1:Y:S01]  /*5590*/  SHFL.BFLY PT, R42, R40, 0x1, 0x1f ;  /* 0x0c201f00282a7f89 */ /* 0x000e6200000e0000 */
[----:B------:R-:W-:-:S04]  /*55a0*/  UIADD3 UR5, UP0, UPT, UR5, 0x20, URZ ;  /* 0x0000002005057890 */ /* 0x000fc8000ff1e0ff */
[----:B------:R-:W-:Y:S01]  /*55b0*/  UIADD3.X UR6, UPT, UPT, URZ, UR6, URZ, UP0, !UPT ;  /* 0x00000006ff067290 */ /* 0x000fe200087fe4ff */
[----:B------:R-:W-:Y:S02]  /*55c0*/  IMAD.SHL.U32 R43, R43, 0x100, RZ ;  /* 0x000001002b2b7824 */ /* 0x000fe400078e00ff */
[----:B0-----:R-:W-:Y:S01]  /*55d0*/  FADD R118, R118, R41 ;  /* 0x0000002976767221 */ /* 0x001fe20000000000 */
[----:B-1----:R-:W-:Y:S01]  /*55e0*/  FADD R41, R40, R42 ;  /* 0x0000002a28297221 */ /* 0x002fe20000000000 */
[----:B------:R-:W-:-:S05]  /*55f0*/  VIADD R43, R43, 0x100 ;  /* 0x000001002b2b7836 */ /* 0x000fca0000000000 */
[----:B------:R-:W-:Y:S01]  /*5600*/  ISETP.LE.U32.AND P0, PT, R43, UR5, PT ;  /* 0x000000052b007c0c */ /* 0x000fe2000bf03070 */
[----:B------:R-:W-:-:S05]  /*5610*/  IMAD.U32 R43, RZ, RZ, UR6 ;  /* 0x00000006ff2b7e24 */ /* 0x000fca000f8e00ff */
[----:B------:R-:W-:Y:S02]  /*5620*/  ISETP.GE.U32.AND.EX P0, PT, R43, RZ, PT, P0 ;  /* 0x000000ff2b00720c */ /* 0x000fe40003f06100 */
[----:B------:R-:W-:Y:S02]  /*5630*/  F2FP.F16.E4M3.UNPACK_B R70, R70.H1 ;  /* 0x00000046ff46723e */ /* 0x000fe400030006ff */
[----:B------:R-:W-:Y:S02]  /*5640*/  F2FP.F16.E4M3.UNPACK_B R71, R71.H1 ;  /* 0x00000047ff47723e */ /* 0x000fe400030006ff */
[----:B------:R-:W-:Y:S02]  /*5650*/  F2FP.F16.E4M3.UNPACK_B R48, R48.H1 ;  /* 0x00000030ff30723e */ /* 0x000fe400030006ff */
[----:B------:R-:W-:Y:S02]  /*5660*/  F2FP.F16.E4M3.UNPACK_B R49, R49.H1 ;  /* 0x00000031ff31723e */ /* 0x000fe400030006ff */
[----:B------:R-:W-:-:S02]  /*5670*/  F2FP.F16.E4M3.UNPACK_B R50, R50.H1 ;  /* 0x00000032ff32723e */ /* 0x000fc400030006ff */
[----:B------:R-:W-:Y:S02]  /*5680*/  F2FP.F16.E4M3.UNPACK_B R51, R51.H1 ;  /* 0x00000033ff33723e */ /* 0x000fe400030006ff */
        /* <DEDUP_REMOVED lines=15> */
[----:B------:R-:W-:Y:S01]  /*5780*/  F2FP.F16.E4M3.UNPACK_B R67, R67.H1 ;  /* 0x00000043ff43723e */ /* 0x000fe200030006ff */
[----:B------:R-:W-:Y:S01]  /*5790*/  HMMA.16816.F32 R32, R76, R70, R32 ;  /* 0x000000464c20723c */ /* 0x000fe20000001820 */
[----:B------:R-:W-:-:S07]  /*57a0*/  ULEA UR4, UR11, UR4, 0x5 ;  /* 0x000000040b047291 */ /* 0x000fce000f8e28ff */
[C---:B------:R-:W-:Y:S08]  /*57b0*/  HMMA.16816.F32 R12, R76.reuse, R48, R12 ;  /* 0x000000304c0c723c */ /* 0x040ff0000000180c */
        /* <DEDUP_REMOVED lines=8> */
[----:B------:R-:W-:Y:S01]  /*5840*/  HMMA.16816.F32 R72, R76, R66, R72 ;  /* 0x000000424c48723c */ /* 0x000fe20000001848 */
[----:B---3--:R-:W-:Y:S01]  /*5850*/  FFMA R46, R109, R46, R118 ;  /* 0x0000002e6d2e7223 */ /* 0x008fe20000000076 */
[----:B----4-:R-:W-:-:S04]  /*5860*/  FFMA R45, R108, R45, R41 ;  /* 0x0000002d6c2d7223 */ /* 0x010fc80000000029 */
[----:B------:R0:W-:Y:S04]  /*5870*/  STL [R1+0x2c], R46 ;  /* 0x00002c2e01007387 */ /* 0x0001e80000100800 */
[----:B------:R0:W-:Y:S04]  /*5880*/  STL [R1+0x20], R3 ;  /* 0x0000200301007387 */ /* 0x0001e80000100800 */
[----:B------:R0:W-:Y:S04]  /*5890*/  STL [R1+0x24], R45 ;  /* 0x0000242d01007387 */ /* 0x0001e80000100800 */
[----:B------:R0:W-:Y:S01]  /*58a0*/  STL [R1+0x1c], R2 ;  /* 0x00001c0201007387 */ /* 0x0001e20000100800 */
[----:B--2---:R-:W-:Y:S01]  /*58b0*/  IMAD R120, R44, 0x20, R120 ;  /* 0x000000202c787824 */ /* 0x004fe200078e0278 */
[----:B------:R-:W-:Y:S06]  /*58c0*/  @!P0 BRA `(.L_x_1) ;  /* 0xffffffd000908947 */ /* 0x000fec000383ffff */
.L_x_0:
[----:B------:R-:W2:Y:S04]  /*58d0*/  LDL.LU R44, [R1+0x24] ;  /* 0x00002400012c7983 */ /* 0x000ea80000300800 */
[----:B0-----:R-:W3:Y:S01]  /*58e0*/  LDL.LU R45, [R1+0x2c] ;  /* 0x00002c00012d7983 */ /* 0x001ee20000300800 */
[----:B------:R-:W0:Y:S01]  /*58f0*/  S2UR UR5, SR_CgaCtaId ;  /* 0x00000000000579c3 */ /* 0x000e220000008800 */
[----:B------:R-:W-:Y:S01]  /*5900*/  UMOV UR4, 0x400 ;  /* 0x0000040000047882 */ /* 0x000fe20000000000 */
[----:B-----5:R-:W1:Y:S01]  /*5910*/  S2R R0, SR_TID.X ;  /* 0x0000000000007919 */ /* 0x020e620000002100 */
[----:B------:R-:W4:Y:S01]  /*5920*/  S2R R76, SR_TID.X ;  /* 0x00000000004c7919 */ /* 0x000f220000002100 */
[----:B------:R-:W4:Y:S01]  /*5930*/  S2R R70, SR_CTAID.X ;  /* 0x0000000000467919 */ /* 0x000f220000002500 */
[----:B0-----:R-:W-:Y:S01]  /*5940*/  ULEA UR6, UR5, UR4, 0x18 ;  /* 0x0000000405067291 */ /* 0x001fe2000f8ec0ff */
[----:B------:R-:W0:Y:S01]  /*5950*/  LDCU.64 UR4, c[0x0][0x3e0] ;  /* 0x00007c00ff0477ac */ /* 0x000e220008000a00 */
[----:B-1----:R-:W-:-:S02]  /*5960*/  LOP3.LUT R42, R0, 0x7, RZ, 0xc0, !PT ;  /* 0x00000007002a7812 */ /* 0x002fc400078ec0ff */
[----:B------:R-:W-:Y:S01]  /*5970*/  LOP3.LUT R0, R0, 0x8, RZ, 0xc0, !PT ;  /* 0x0000000800007812 */ /* 0x000fe200078ec0ff */
[----:B----4-:R-:W-:Y:S01]  /*5980*/  IMAD.SHL.U32 R40, R76, 0x4, RZ ;  /* 0x000000044c287824 */ /* 0x010fe200078e00ff */
[----:B------:R-:W-:Y:S02]  /*5990*/  LEA R43, R42, UR6, 0x4 ;  /* 0x000000062a2b7c11 */ /* 0x000fe4000f8e20ff */
[----:B------:R-:W-:Y:S01]  /*59a0*/  PRMT R70, R76, 0x6540, R70 ;  /* 0x000065404c467816 */ /* 0x000fe20000000046 */
[----:B0-----:R-:W-:Y:S01]  /*59b0*/  UIMAD UR4, UR8, UR4, URZ ;  /* 0x00000004080472a4 */ /* 0x001fe2000f8e02ff */
[----:B------:R-:W-:Y:S01]  /*59c0*/  LOP3.LUT R40, R40, 0x3c0, RZ, 0xc0, !PT ;  /* 0x000003c028287812 */ /* 0x000fe200078ec0ff */
[--C-:B------:R-:W-:Y:S02]  /*59d0*/  IMAD R41, R42, -0x8, R43.reuse ;  /* 0xfffffff82a297824 */ /* 0x100fe400078e022b */
[----:B------:R-:W-:Y:S02]  /*59e0*/  IMAD R49, R0, 0x200, R43 ;  /* 0x0000020000317824 */ /* 0x000fe400078e022b */
[----:B------:R-:W-:-:S02]  /*59f0*/  IMAD.IADD R50, R40, 0x1, R41 ;  /* 0x0000000128327824 */ /* 0x000fc400078e0229 */
[----:B------:R-:W-:-:S03]  /*5a00*/  IMAD.SHL.U32 R40, R76, 0x8, RZ ;  /* 0x000000084c287824 */ /* 0x000fc600078e00ff */
[----:B------:R-:W-:Y:S02]  /*5a10*/  LEA.HI R0, R0, R50, RZ, 0x1f ;  /* 0x0000003200007211 */ /* 0x000fe400078ff8ff */
[----:B------:R-:W-:-:S05]  /*5a20*/  LOP3.LUT R40, R40, 0xf80, RZ, 0xc0, !PT ;  /* 0x00000f8028287812 */ /* 0x000fca00078ec0ff */
[----:B------:R-:W-:Y:S01]  /*5a30*/  IMAD.IADD R40, R40, 0x1, R49 ;  /* 0x0000000128287824 */ /* 0x000fe200078e0231 */
[----:B------:R-:W-:Y:S01]  /*5a40*/  BAR.SYNC.DEFER_BLOCKING 0x0 ;  /* 0x0000000000007b1d */ /* 0x000fe20000010000 */
[----:B--2---:R-:W-:Y:S02]  /*5a50*/  IMAD.MOV.U32 R62, RZ, RZ, R44 ;  /* 0x000000ffff3e7224 */ /* 0x004fe400078e002c */
[----:B---3--:R-:W-:-:S03]  /*5a60*/  IMAD.MOV.U32 R61, RZ, RZ, R45 ;  /* 0x000000ffff3d7224 */ /* 0x008fc600078e002d */
[C---:B------:R-:W-:Y:S01]  /*5a70*/  FSETP.GT.AND P0, PT, |R62|.reuse, 8.50705917302346158658e+37, PT ;  /* 0x7e8000003e00780b */ /* 0x040fe20003f04200 */
[C---:B------:R-:W-:Y:S01]  /*5a80*/  FMUL R41, R62.reuse, 8388608 ;  /* 0x4b0000003e297820 */ /* 0x040fe20000400000 */
[----:B------:R-:W-:Y:S01]  /*5a90*/  FSETP.GEU.AND P2, PT, R62, 1.175494350822287508e-38, PT ;  /* 0x008000003e00780b */ /* 0x000fe20003f4e000 */
[C---:B------:R-:W-:Y:S01]  /*5aa0*/  FMUL R42, R61.reuse, 8388608 ;  /* 0x4b0000003d2a7820 */ /* 0x040fe20000400000 */
[----:B------:R-:W-:Y:S02]  /*5ab0*/  FSETP.GEU.AND P1, PT, R61, 1.175494350822287508e-38, PT ;  /* 0x008000003d00780b */ /* 0x000fe40003f2e000 */
[----:B------:R-:W-:Y:S02]  /*5ac0*/  FSEL R41, R41, R62, !P2 ;  /* 0x0000003e29297208 */ /* 0x000fe40005000000 */
[----:B------:R-:W-:Y:S02]  /*5ad0*/  FSEL R42, R42, R61, !P1 ;  /* 0x0000003d2a2a7208 */ /* 0x000fe40004800000 */
[----:B------:R-:W-:Y:S01]  /*5ae0*/  FSEL R44, RZ, -23, P1 ;  /* 0xc1b80000ff2c7808 */ /* 0x000fe20000800000 */
[----:B------:R-:W-:Y:S01]  /*5af0*/  VIADD R46, R41, 0xc0cafb0d ;  /* 0xc0cafb0d292e7836 */ /* 0x000fe20000000000 */
[----:B------:R-:W-:Y:S01]  /*5b00*/  FSETP.GT.AND P1, PT, |R61|, 8.50705917302346158658e+37, PT ;  /* 0x7e8000003d00780b */ /* 0x000fe20003f24200 */
[----:B------:R-:W-:Y:S01]  /*5b10*/  @P0 FMUL R75, R75, 0.25 ;  /* 0x3e8000004b4b0820 */ /* 0x000fe20000400000 */
[----:B------:R-:W-:Y:S01]  /*5b20*/  FSEL R47, RZ, -23, P2 ;  /* 0xc1b80000ff2f7808 */ /* 0x000fe20001000000 */
[----:B------:R-:W-:Y:S01]  /*5b30*/  @P0 FMUL R74, R74, 0.25 ;  /* 0x3e8000004a4a0820 */ /* 0x000fe20000400000 */
[----:B------:R-:W-:Y:S01]  /*5b40*/  FSETP.GEU.AND P2, PT, |R62|, 1.175494350822287508e-38, PT ;  /* 0x008000003e00780b */ /* 0x000fe20003f4e200 */
[----:B------:R-:W-:Y:S01]  /*5b50*/  @P0 FMUL R83, R83, 0.25 ;  /* 0x3e80000053530820 */ /* 0x000fe20000400000 */
        /* <DEDUP_REMOVED lines=30> */
[C---:B------:R-:W-:Y:S01]  /*5d40*/  FSETP.GEU.AND P0, PT, |R61|.reuse, 1.175494350822287508e-38, PT ;  /* 0x008000003d00780b */ /* 0x040fe20003f0e200 */
[----:B------:R-:W-:Y:S01]  /*5d50*/  @P1 FMUL R61, R61, 0.25 ;  /* 0x3e8000003d3d1820 */ /* 0x000fe20000400000 */
[----:B------:R-:W-:-:S02]  /*5d60*/  VIADD R45, R42, 0xc0cafb0d ;  /* 0xc0cafb0d2a2d7836 */ /* 0x000fc40000000000 */
[----:B------:R-:W-:Y:S01]  /*5d70*/  @!P2 FMUL R62, R62, 16777216 ;  /* 0x4b8000003e3ea820 */ /* 0x000fe20000400000 */
[----:B------:R-:W-:Y:S01]  /*5d80*/  LOP3.LUT R46, R46, 0xff800000, RZ, 0xc0, !PT ;  /* 0xff8000002e2e7812 */ /* 0x000fe200078ec0ff */
[----:B------:R-:W-:Y:S01]  /*5d90*/  @P1 FMUL R29, R29, 0.25 ;  /* 0x3e8000001d1d1820 */ /* 0x000fe20000400000 */
[----:B------:R-:W-:Y:S01]  /*5da0*/  @P1 FMUL R28, R28, 0.25 ;  /* 0x3e8000001c1c1820 */ /* 0x000fe20000400000 */
[----:B------:R-:W-:Y:S01]  /*5db0*/  LOP3.LUT R45, R45, 0xff800000, RZ, 0xc0, !PT ;  /* 0xff8000002d2d7812 */ /* 0x000fe200078ec0ff */
[----:B------:R-:W-:Y:S01]  /*5dc0*/  @P1 FMUL R33, R33, 0.25 ;  /* 0x3e80000021211820 */ /* 0x000fe20000400000 */
[----:B------:R-:W-:Y:S01]  /*5dd0*/  MUFU.RCP R62, R62 ;  /* 0x0000003e003e7308 */ /* 0x000fe20000001000 */
[----:B------:R-:W-:Y:S01]  /*5de0*/  @P1 FMUL R32, R32, 0.25 ;  /* 0x3e80000020201820 */ /* 0x000fe20000400000 */
[----:B------:R-:W-:Y:S01]  /*5df0*/  @P1 FMUL R37, R37, 0.25 ;  /* 0x3e80000025251820 */ /* 0x000fe20000400000 */
[----:B------:R-:W-:Y:S01]  /*5e00*/  @P1 FMUL R36, R36, 0.25 ;  /* 0x3e80000024241820 */ /* 0x000fe20000400000 */
[----:B------:R-:W-:Y:S01]  /*5e10*/  @!P0 FMUL R61, R61, 16777216 ;  /* 0x4b8000003d3d8820 */ /* 0x000fe20000400000 */
[----:B------:R-:W-:Y:S01]  /*5e20*/  I2FP.F32.S32 R43, R45 ;  /* 0x0000002d002b7245 */ /* 0x000fe20000201400 */
[----:B------:R-:W-:Y:S01]  /*5e30*/  @P1 FMUL R4, R4, 0.25 ;  /* 0x3e80000004041820 */ /* 0x000fe20000400000 */
[----:B------:R-:W-:Y:S01]  /*5e40*/  I2FP.F32.S32 R48, R46 ;  /* 0x0000002e00307245 */ /* 0x000fe20000201400 */
[----:B------:R-:W-:Y:S01]  /*5e50*/  @P1 FMUL R25, R25, 0.25 ;  /* 0x3e80000019191820 */ /* 0x000fe20000400000 */
[----:B------:R-:W-:Y:S01]  /*5e60*/  @P1 FMUL R13, R13, 0.25 ;  /* 0x3e8000000d0d1820 */ /* 0x000fe20000400000 */
[----:B------:R-:W0:Y:S01]  /*5e70*/  MUFU.RCP R61, R61 ;  /* 0x0000003d003d7308 */ /* 0x000e220000001000 */
[----:B------:R-:W-:Y:S01]  /*5e80*/  @P1 FMUL R12, R12, 0.25 ;  /* 0x3e8000000c0c1820 */ /* 0x000fe20000400000 */
[----:B------:R-:W-:Y:S01]  /*5e90*/  @P1 FMUL R17, R17, 0.25 ;  /* 0x3e80000011111820 */ /* 0x000fe20000400000 */
[----:B------:R-:W-:Y:S01]  /*5ea0*/  @P1 FMUL R16, R16, 0.25 ;  /* 0x3e80000010101820 */ /* 0x000fe20000400000 */
[----:B------:R-:W-:Y:S01]  /*5eb0*/  @P1 FMUL R21, R21, 0.25 ;  /* 0x3e80000015151820 */ /* 0x000fe20000400000 */
[----:B------:R-:W-:Y:S01]  /*5ec0*/  @P1 FMUL R20, R20, 0.25 ;  /* 0x3e80000014141820 */ /* 0x000fe20000400000 */
[----:B------:R-:W-:Y:S01]  /*5ed0*/  @P1 FMUL R24, R24, 0.25 ;  /* 0x3e80000018181820 */ /* 0x000fe20000400000 */
[----:B------:R-:W-:Y:S01]  /*5ee0*/  @!P0 FMUL R29, R29, 16777216 ;  /* 0x4b8000001d1d8820 */ /* 0x000fe20000400000 */
        /* <DEDUP_REMOVED lines=38> */
[----:B------:R-:W-:Y:S01]  /*6150*/  FFMA.FTZ R44, R43, 1.1920928955078125e-07, R44 ;  /* 0x340000002b2c7823 */ /* 0x000fe2000001002c */
[----:B------:R-:W-:Y:S01]  /*6160*/  @P1 FMUL R5, R5, 0.25 ;  /* 0x3e80000005051820 */ /* 0x000fe20000400000 */
[----:B------:R-:W-:Y:S01]  /*6170*/  @!P0 FMUL R25, R25, 16777216 ;  /* 0x4b80000019198820 */ /* 0x000fe20000400000 */
[----:B------:R-:W-:Y:S01]  /*6180*/  FFMA.FTZ R43, R48, 1.1920928955078125e-07, R47 ;  /* 0x34000000302b7823 */ /* 0x000fe2000001002f */
        /* <DEDUP_REMOVED lines=9> */
[C---:B0-----:R-:W-:Y:S01]  /*6220*/  FMUL R37, R61.reuse, R37 ;  /* 0x000000253d257220 */ /* 0x041fe20000400000 */
[C---:B------:R-:W-:Y:S01]  /*6230*/  FMUL R36, R61.reuse, R36 ;  /* 0x000000243d247220 */ /* 0x040fe20000400000 */
[C---:B------:R-:W-:Y:S01]  /*6240*/  FMUL R33, R61.reuse, R33 ;  /* 0x000000213d217220 */ /* 0x040fe20000400000 */
[C---:B------:R-:W-:Y:S01]  /*6250*/  FMUL R32, R61.reuse, R32 ;  /* 0x000000203d207220 */ /* 0x040fe20000400000 */
[C---:B------:R-:W-:Y:S01]  /*6260*/  FMUL R29, R61.reuse, R29 ;  /* 0x0000001d3d1d7220 */ /* 0x040fe20000400000 */
[----:B------:R-:W-:Y:S01]  /*6270*/  FMUL R28, R61, R28 ;  /* 0x0000001c3d1c7220 */ /* 0x000fe20000400000 */
[C---:B------:R-:W-:Y:S01]  /*6280*/  FMUL R51, R62.reuse, R75 ;  /* 0x0000004b3e337220 */ /* 0x040fe20000400000 */
        /* <DEDUP_REMOVED lines=30> */
[----:B------:R-:W-:Y:S01]  /*6470*/  FMUL R38, R62, R38 ;  /* 0x000000263e267220 */ /* 0x000fe20000400000 */
        /* <DEDUP_REMOVED lines=10> */
[----:B------:R-:W-:Y:S01]  /*6520*/  FMUL R62, R61, R4 ;  /* 0x000000043d3e7220 */ /* 0x000fe20000400000 */
[----:B------:R-:W-:Y:S01]  /*6530*/  @!P0 FMUL R5, R5, 16777216 ;  /* 0x4b80000005058820 */ /* 0x000fe20000400000 */
[----:B------:R-:W-:Y:S01]  /*6540*/  FMUL R4, R61, R25 ;  /* 0x000000193d047220 */ /* 0x000fe20000400000 */
[----:B------:R-:W-:Y:S01]  /*6550*/  @!P0 FMUL R9, R9, 16777216 ;  /* 0x4b80000009098820 */ /* 0x000fe20000400000 */
[----:B------:R-:W-:Y:S01]  /*6560*/  @!P0 FMUL R8, R8, 16777216 ;  /* 0x4b80000008088820 */ /* 0x000fe20000400000 */
[C---:B------:R-:W-:Y:S01]  /*6570*/  FMUL R13, R61.reuse, R13 ;  /* 0x0000000d3d0d7220 */ /* 0x040fe20000400000 */
[C---:B------:R-:W-:Y:S01]  /*6580*/  FMUL R12, R61.reuse, R12 ;  /* 0x0000000c3d0c7220 */ /* 0x040fe20000400000 */
[C---:B------:R-:W-:Y:S01]  /*6590*/  FMUL R17, R61.reuse, R17 ;  /* 0x000000113d117220 */ /* 0x040fe20000400000 */
[C---:B------:R-:W-:Y:S01]  /*65a0*/  FMUL R16, R61.reuse, R16 ;  /* 0x000000103d107220 */ /* 0x040fe20000400000 */
[C---:B------:R-:W-:Y:S01]  /*65b0*/  FMUL R21, R61.reuse, R21 ;  /* 0x000000153d157220 */ /* 0x040fe20000400000 */
[C---:B------:R-:W-:Y:S01]  /*65c0*/  FMUL R20, R61.reuse, R20 ;  /* 0x000000143d147220 */ /* 0x040fe20000400000 */
[----:B------:R-:W-:Y:S01]  /*65d0*/  FMUL R25, R61, R24 ;  /* 0x000000183d197220 */ /* 0x000fe20000400000 */
[----:B------:R-:W-:Y:S01]  /*65e0*/  F2FP.SATFINITE.E4M3.F32.PACK_AB_MERGE_C R36, R37, R36, RZ ;  /* 0x000000242524723e */ /* 0x000fe200048070ff */
[----:B------:R-:W-:Y:S01]  /*65f0*/  @!P0 FMUL R81, R81, 16777216 ;  /* 0x4b80000051518820 */ /* 0x000fe20000400000 */
[----:B------:R-:W-:Y:S01]  /*6600*/  F2FP.SATFINITE.E4M3.F32.PACK_AB_MERGE_C R32, R33, R32, RZ ;  /* 0x000000202120723e */ /* 0x000fe200048070ff */
[----:B------:R-:W-:Y:S01]  /*6610*/  @!P0 FMUL R80, R80, 16777216 ;  /* 0x4b80000050508820 */ /* 0x000fe20000400000 */
[----:B------:R-:W-:Y:S01]  /*6620*/  F2FP.SATFINITE.E4M3.F32.PACK_AB_MERGE_C R28, R29, R28, RZ ;  /* 0x0000001c1d1c723e */ /* 0x000fe200048070ff */
        /* <DEDUP_REMOVED lines=8> */
[----:B------:R-:W-:Y:S01]  /*66b0*/  F2FP.SATFINITE.E4M3.F32.PACK_AB_MERGE_C R38, R39, R38, RZ ;  /* 0x000000262726723e */ /* 0x000fe200048070ff */
[----:B------:R-:W-:Y:S01]  /*66c0*/  FMUL R5, R61, R5 ;  /* 0x000000053d057220 */ /* 0x000fe20000400000 */
        /* <DEDUP_REMOVED lines=9> */
[C---:B------:R-:W-:Y:S01]  /*6760*/  FMUL R85, R61.reuse, R85 ;  /* 0x000000553d557220 */ /* 0x040fe20000400000 */
        /* <DEDUP_REMOVED lines=8> */
[----:B------:R-:W-:Y:S01]  /*67f0*/  LOP3.LUT R36, R36, 0xffff, RZ, 0xc0, !PT ;  /* 0x0000ffff24247812 */ /* 0x000fe200078ec0ff */
[C---:B------:R-:W-:Y:S01]  /*6800*/  FMUL R96, R61.reuse, R96 ;  /* 0x000000603d607220 */ /* 0x040fe20000400000 */
[----:B------:R-:W-:Y:S01]  /*6810*/  LOP3.LUT R23, R32, 0xffff, RZ, 0xc0, !PT ;  /* 0x0000ffff20177812 */ /* 0x000fe200078ec0ff */
[C---:B------:R-:W-:Y:S01]  /*6820*/  FMUL R101, R61.reuse, R101 ;  /* 0x000000653d657220 */ /* 0x040fe20000400000 */
[----:B------:R-:W-:Y:S01]  /*6830*/  LOP3.LUT R28, R28, 0xffff, RZ, 0xc0, !PT ;  /* 0x0000ffff1c1c7812 */ /* 0x000fe200078ec0ff */
[----:B------:R-:W-:Y:S01]  /*6840*/  FMUL R100, R61, R100 ;  /* 0x000000643d647220 */ /* 0x000fe20000400000 */
[----:B------:R-:W-:Y:S01]  /*6850*/  F2FP.SATFINITE.E4M3.F32.PACK_AB_MERGE_C R47, R54, R47, RZ ;  /* 0x0000002f362f723e */ /* 0x000fe200048070ff */
[----:B------:R-:W-:Y:S01]  /*6860*/  IMAD.IADD R45, R42, 0x1, -R45 ;  /* 0x000000012a2d7824 */ /* 0x000fe200078e0a2d */
[----:B------:R-:W-:Y:S01]  /*6870*/  LOP3.LUT R38, R38, 0xffff, RZ, 0xc0, !PT ;  /* 0x0000ffff26267812 */ /* 0x000fe200078ec0ff */
[----:B------:R-:W-:Y:S01]  /*6880*/  IMAD.IADD R46, R41, 0x1, -R46 ;  /* 0x00000001292e7824 */ /* 0x000fe200078e0a2e */
[----:B------:R-:W-:Y:S01]  /*6890*/  LOP3.LUT R25, R34, 0xffff, RZ, 0xc0, !PT ;  /* 0x0000ffff22197812 */ /* 0x000fe200078ec0ff */
[----:B------:R-:W-:Y:S01]  /*68a0*/  FADD R45, R45, -1 ;  /* 0xbf8000002d2d7421 */ /* 0x000fe20000000000 */
[----:B------:R-:W-:Y:S01]  /*68b0*/  LOP3.LUT R30, R30, 0xffff, RZ, 0xc0, !PT ;  /* 0x0000ffff1e1e7812 */ /* 0x000fe200078ec0ff */
[----:B------:R-:W-:Y:S01]  /*68c0*/  FADD R46, R46, -1 ;  /* 0xbf8000002e2e7421 */ /* 0x000fe20000000000 */
[----:B------:R-:W-:Y:S01]  /*68d0*/  LOP3.LUT R31, R22, 0xffff, RZ, 0xc0, !PT ;  /* 0x0000ffff161f7812 */ /* 0x000fe200078ec0ff */
[----:B------:R-:W-:Y:S01]  /*68e0*/  @P1 FMUL R93, R93, 0.25 ;  /* 0x3e8000005d5d1820 */ /* 0x000fe20000400000 */
[----:B------:R-:W-:Y:S01]  /*68f0*/  LOP3.LUT R34, R18, 0xffff, RZ, 0xc0, !PT ;  /* 0x0000ffff12227812 */ /* 0x000fe200078ec0ff */
[----:B------:R-:W-:Y:S01]  /*6900*/  @P1 FMUL R92, R92, 0.25 ;  /* 0x3e8000005c5c1820 */ /* 0x000fe20000400000 */
[----:B------:R-:W-:Y:S01]  /*6910*/  LOP3.LUT R54, R14, 0xffff, RZ, 0xc0, !PT ;  /* 0x0000ffff0e367812 */ /* 0x000fe200078ec0ff */
[----:B------:R-:W-:Y:S01]  /*6920*/  @!P0 FMUL R93, R93, 16777216 ;  /* 0x4b8000005d5d8820 */ /* 0x000fe20000400000 */
[----:B------:R-:W-:Y:S01]  /*6930*/  F2FP.SATFINITE.E4M3.F32.PACK_AB_MERGE_C R62, R5, R62, RZ ;  /* 0x0000003e053e723e */ /* 0x000fe200048070ff */
[----:B------:R-:W-:Y:S01]  /*6940*/  @!P0 FMUL R92, R92, 16777216 ;  /* 0x4b8000005c5c8820 */ /* 0x000fe20000400000 */
[----:B------:R-:W-:Y:S01]  /*6950*/  F2FP.SATFINITE.E4M3.F32.PACK_AB_MERGE_C R7, R7, R6, RZ ;  /* 0x000000060707723e */ /* 0x000fe200048070ff */
[C---:B------:R-:W-:Y:S01]  /*6960*/  FMUL R93, R61.reuse, R93 ;  /* 0x0000005d3d5d7220 */ /* 0x040fe20000400000 */
[----:B------:R-:W-:Y:S01]  /*6970*/  F2FP.SATFINITE.E4M3.F32.PACK_AB_MERGE_C R49, R52, R49, RZ ;  /* 0x000000313431723e */ /* 0x000fe200048070ff */
[----:B------:R-:W-:Y:S01]  /*6980*/  FMUL R92, R61, R92 ;  /* 0x0000005c3d5c7220 */ /* 0x000fe20000400000 */
[----:B------:R-:W-:Y:S01]  /*6990*/  F2FP.SATFINITE.E4M3.F32.PACK_AB_MERGE_C R8, R9, R8, RZ ;  /* 0x000000080908723e */ /* 0x000fe200048070ff */
[----:B------:R-:W-:Y:S01]  /*69a0*/  @P1 FMUL R73, R73, 0.25 ;  /* 0x3e80000049491820 */ /* 0x000fe20000400000 */
[----:B------:R-:W-:Y:S01]  /*69b0*/  LOP3.LUT R29, R20, 0xffff, RZ, 0xc0, !PT ;  /* 0x0000ffff141d7812 */ /* 0x000fe200078ec0ff */
[----:B------:R-:W-:Y:S01]  /*69c0*/  @P1 FMUL R72, R72, 0.25 ;  /* 0x3e80000048481820 */ /* 0x000fe20000400000 */
[----:B------:R-:W-:Y:S01]  /*69d0*/  LOP3.LUT R32, R16, 0xffff, RZ, 0xc0, !PT ;  /* 0x0000ffff10207812 */ /* 0x000fe200078ec0ff */
[----:B------:R-:W-:Y:S01]  /*69e0*/  @!P0 FMUL R73, R73, 16777216 ;  /* 0x4b80000049498820 */ /* 0x000fe20000400000 */
[----:B------:R-:W-:Y:S01]  /*69f0*/  LOP3.LUT R52, R12, 0xffff, RZ, 0xc0, !PT ;  /* 0x0000ffff0c347812 */ /* 0x000fe200078ec0ff */
[----:B------:R-:W-:Y:S01]  /*6a00*/  @!P0 FMUL R72, R72, 16777216 ;  /* 0x4b80000048488820 */ /* 0x000fe20000400000 */
[----:B------:R-:W-:Y:S01]  /*6a10*/  PRMT R6, R28, 0x3340, R1 ;  /* 0x000033401c067816 */ /* 0x000fe20000000001 */
[C---:B------:R-:W-:Y:S01]  /*6a20*/  FMUL R73, R61.reuse, R73 ;  /* 0x000000493d497220 */ /* 0x040fe20000400000 */
[----:B------:R-:W-:Y:S01]  /*6a30*/  PRMT R5, R36, 0x3340, R23 ;  /* 0x0000334024057816 */ /* 0x000fe20000000017 */
[----:B------:R-:W-:Y:S01]  /*6a40*/  FMUL R72, R61, R72 ;  /* 0x000000483d487220 */ /* 0x000fe20000400000 */
[----:B------:R-:W-:-:S02]  /*6a50*/  F2FP.SATFINITE.E4M3.F32.PACK_AB_MERGE_C R59, R59, R60, RZ ;  /* 0x0000003c3b3b723e */ /* 0x000fc400048070ff */
[----:B------:R-:W-:Y:S02]  /*6a60*/  F2FP.SATFINITE.E4M3.F32.PACK_AB_MERGE_C R57, R57, R58, RZ ;  /* 0x0000003a3939723e */ /* 0x000fe400048070ff */
[----:B------:R-:W-:Y:S02]  /*6a70*/  PRMT R12, R30, 0x3340, R1 ;  /* 0x000033401e0c7816 */ /* 0x000fe40000000001 */
[----:B------:R-:W-:Y:S02]  /*6a80*/  PRMT R9, R38, 0x3340, R25 ;  /* 0x0000334026097816 */ /* 0x000fe40000000019 */
[----:B------:R-:W-:Y:S02]  /*6a90*/  F2FP.SATFINITE.E4M3.F32.PACK_AB_MERGE_C R100, R101, R100, RZ ;  /* 0x000000646564723e */ /* 0x000fe400048070ff */
[----:B------:R-:W-:Y:S02]  /*6aa0*/  F2FP.SATFINITE.E4M3.F32.PACK_AB_MERGE_C R96, R97, R96, RZ ;  /* 0x000000606160723e */ /* 0x000fe400048070ff */
[----:B------:R-:W-:-:S02]  /*6ab0*/  F2FP.SATFINITE.E4M3.F32.PACK_AB_MERGE_C R17, R89, R88, RZ ;  /* 0x000000585911723e */ /* 0x000fc400048070ff */
[----:B------:R-:W-:Y:S02]  /*6ac0*/  F2FP.SATFINITE.E4M3.F32.PACK_AB_MERGE_C R84, R85, R84, RZ ;  /* 0x000000545554723e */ /* 0x000fe400048070ff */
[----:B------:R-:W-:Y:S02]  /*6ad0*/  F2FP.SATFINITE.E4M3.F32.PACK_AB_MERGE_C R80, R81, R80, RZ ;  /* 0x000000505150723e */ /* 0x000fe400048070ff */
[----:B------:R-:W-:Y:S02]  /*6ae0*/  PRMT R16, R54, 0x3340, R1 ;  /* 0x0000334036107816 */ /* 0x000fe40000000001 */
[----:B------:R-:W-:Y:S02]  /*6af0*/  PRMT R13, R31, 0x3340, R34 ;  /* 0x000033401f0d7816 */ /* 0x000fe40000000022 */
[----:B------:R-:W-:Y:S02]  /*6b00*/  F2FP.SATFINITE.E4M3.F32.PACK_AB_MERGE_C R10, R11, R10, RZ ;  /* 0x0000000a0b0a723e */ /* 0x000fe400048070ff */
[----:B------:R-:W-:-:S02]  /*6b10*/  F2FP.SATFINITE.E4M3.F32.PACK_AB_MERGE_C R50, R53, R50, RZ ;  /* 0x000000323532723e */ /* 0x000fc400048070ff */
[----:B------:R-:W-:Y:S02]  /*6b20*/  F2FP.SATFINITE.E4M3.F32.PACK_AB_MERGE_C R55, R55, R56, RZ ;  /* 0x000000383737723e */ /* 0x000fe400048070ff */
[----:B------:R-:W-:Y:S02]  /*6b30*/  PRMT R14, R52, 0x3340, R1 ;  /* 0x00003340340e7816 */ /* 0x000fe40000000001 */
[----:B------:R-:W-:Y:S02]  /*6b40*/  PRMT R11, R29, 0x3340, R32 ;  /* 0x000033401d0b7816 */ /* 0x000fe40000000020 */
[----:B------:R-:W-:Y:S02]  /*6b50*/  PRMT R5, R5, 0x5410, R6 ;  /* 0x0000541005057816 */ /* 0x000fe40000000006 */
[----:B------:R-:W-:Y:S02]  /*6b60*/  PRMT R6, R9, 0x5410, R12 ;  /* 0x0000541009067816 */ /* 0x000fe4000000000c */
[----:B------:R-:W-:-:S02]  /*6b70*/  LOP3.LUT R33, R7, 0xffff, RZ, 0xc0, !PT ;  /* 0x0000ffff07217812 */ /* 0x000fc400078ec0ff */
[----:B------:R-:W-:Y:S02]  /*6b80*/  LOP3.LUT R56, R59, 0xffff, RZ, 0xc0, !PT ;  /* 0x0000ffff3b387812 */ /* 0x000fe400078ec0ff */
[----:B------:R-:W-:Y:S02]  /*6b90*/  LOP3.LUT R58, R57, 0xffff, RZ, 0xc0, !PT ;  /* 0x0000ffff393a7812 */ /* 0x000fe400078ec0ff */
[----:B------:R-:W-:Y:S02]  /*6ba0*/  PRMT R9, R13, 0x5410, R16 ;  /* 0x000054100d097816 */ /* 0x000fe40000000010 */
[----:B------:R-:W-:Y:S02]  /*6bb0*/  LOP3.LUT R62, R62, 0xffff, RZ, 0xc0, !PT ;  /* 0x0000ffff3e3e7812 */ /* 0x000fe400078ec0ff */
[----:B------:R-:W-:Y:S02]  /*6bc0*/  LOP3.LUT R35, R100, 0xffff, RZ, 0xc0, !PT ;  /* 0x0000ffff64237812 */ /* 0x000fe400078ec0ff */
[----:B------:R-:W-:-:S02]  /*6bd0*/  LOP3.LUT R96, R96, 0xffff, RZ, 0xc0, !PT ;  /* 0x0000ffff60607812 */ /* 0x000fc400078ec0ff */
[----:B------:R-:W-:Y:S02]  /*6be0*/  LOP3.LUT R17, R17, 0xffff, RZ, 0xc0, !PT ;  /* 0x0000ffff11117812 */ /* 0x000fe400078ec0ff */
[----:B------:R-:W-:Y:S02]  /*6bf0*/  LOP3.LUT R84, R84, 0xffff, RZ, 0xc0, !PT ;  /* 0x0000ffff54547812 */ /* 0x000fe400078ec0ff */
[----:B------:R-:W-:Y:S02]  /*6c00*/  LOP3.LUT R80, R80, 0xffff, RZ, 0xc0, !PT ;  /* 0x0000ffff50507812 */ /* 0x000fe400078ec0ff */
[----:B------:R-:W-:Y:S02]  /*6c10*/  LOP3.LUT R7, R50, 0xffff, RZ, 0xc0, !PT ;  /* 0x0000ffff32077812 */ /* 0x000fe400078ec0ff */
[----:B------:R-:W-:Y:S02]  /*6c20*/  LOP3.LUT R16, R47, 0xffff, RZ, 0xc0, !PT ;  /* 0x0000ffff2f107812 */ /* 0x000fe400078ec0ff */
[----:B------:R-:W-:-:S02]  /*6c30*/  LOP3.LUT R18, R49, 0xffff, RZ, 0xc0, !PT ;  /* 0x0000ffff31127812 */ /* 0x000fc400078ec0ff */
[----:B------:R-:W-:Y:S02]  /*6c40*/  PRMT R11, R11, 0x5410, R14 ;  /* 0x000054100b0b7816 */ /* 0x000fe4000000000e */
[--C-:B------:R-:W-:Y:S02]  /*6c50*/  PRMT R14, R58, 0x3340, R1.reuse ;  /* 0x000033403a0e7816 */ /* 0x100fe40000000001 */
[----:B------:R-:W-:Y:S02]  /*6c60*/  PRMT R15, R33, 0x3340, R56 ;  /* 0x00003340210f7816 */ /* 0x000fe40000000038 */
[--C-:B------:R-:W-:Y:S02]  /*6c70*/  PRMT R13, R96, 0x3340, R1.reuse ;  /* 0x00003340600d7816 */ /* 0x100fe40000000001 */
[----:B------:R-:W-:Y:S02]  /*6c80*/  PRMT R20, R80, 0x3340, R1 ;  /* 0x0000334050147816 */ /* 0x000fe40000000001 */
[----:B------:R-:W-:-:S02]  /*6c90*/  PRMT R12, R62, 0x3340, R35 ;  /* 0x000033403e0c7816 */ /* 0x000fc40000000023 */
[----:B------:R-:W-:Y:S02]  /*6ca0*/  PRMT R19, R17, 0x3340, R84 ;  /* 0x0000334011137816 */ /* 0x000fe40000000054 */
[----:B------:R-:W-:Y:S02]  /*6cb0*/  PRMT R22, R18, 0x3340, R1 ;  /* 0x0000334012167816 */ /* 0x000fe40000000001 */
[----:B------:R-:W-:Y:S02]  /*6cc0*/  PRMT R21, R7, 0x3340, R16 ;  /* 0x0000334007157816 */ /* 0x000fe40000000010 */
[----:B------:R-:W-:Y:S02]  /*6cd0*/  PRMT R15, R15, 0x5410, R14 ;  /* 0x000054100f0f7816 */ /* 0x000fe4000000000e */
[----:B------:R-:W-:Y:S02]  /*6ce0*/  PRMT R12, R12, 0x5410, R13 ;  /* 0x000054100c0c7816 */ /* 0x000fe4000000000d */
[----:B------:R-:W-:-:S02]  /*6cf0*/  PRMT R14, R19, 0x5410, R20 ;  /* 0x00005410130e7816 */ /* 0x000fc40000000014 */
[----:B------:R-:W-:Y:S02]  /*6d00*/  PRMT R13, R21, 0x5410, R22 ;  /* 0x00005410150d7816 */ /* 0x000fe40000000016 */
[----:B------:R-:W-:Y:S02]  /*6d10*/  SHF.R.U32.HI R19, RZ, 0x8, R36 ;  /* 0x00000008ff137819 */ /* 0x000fe40000011624 */
[----:B------:R-:W-:Y:S02]  /*6d20*/  SHF.R.U32.HI R20, RZ, 0x8, R38 ;  /* 0x00000008ff147819 */ /* 0x000fe40000011626 */
[----:B------:R-:W-:Y:S02]  /*6d30*/  SHF.R.U32.HI R22, RZ, 0x8, R25 ;  /* 0x00000008ff167819 */ /* 0x000fe40000011619 */
[----:B------:R-:W-:Y:S02]  /*6d40*/  SHF.R.U32.HI R21, RZ, 0x8, R23 ;  /* 0x00000008ff157819 */ /* 0x000fe40000011617 */
[----:B------:R-:W-:-:S02]  /*6d50*/  SHF.R.U32.HI R23, RZ, 0x8, R28 ;  /* 0x00000008ff177819 */ /* 0x000fc4000001161c */
[----:B------:R-:W-:Y:S02]  /*6d60*/  LOP3.LUT R28, R19, 0xffff, RZ, 0xc0, !PT ;  /* 0x0000ffff131c7812 */ /* 0x000fe400078ec0ff */
[----:B------:R-:W-:Y:S02]  /*6d70*/  LOP3.LUT R22, R22, 0xffff, RZ, 0xc0, !PT ;  /* 0x0000ffff16167812 */ /* 0x000fe400078ec0ff */
[----:B------:R-:W-:Y:S02]  /*6d80*/  LOP3.LUT R19, R20, 0xffff, RZ, 0xc0, !PT ;  /* 0x0000ffff14137812 */ /* 0x000fe400078ec0ff */
[----:B------:R-:W-:Y:S02]  /*6d90*/  SHF.R.U32.HI R24, RZ, 0x8, R30 ;  /* 0x00000008ff187819 */ /* 0x000fe4000001161e */
[----:B------:R-:W-:Y:S02]  /*6da0*/  F2FP.SATFINITE.E4M3.F32.PACK_AB_MERGE_C R26, R27, R26, RZ ;  /* 0x0000001a1b1a723e */ /* 0x000fe400048070ff */
[----:B------:R-:W-:-:S02]  /*6db0*/  LOP3.LUT R21, R21, 0xffff, RZ, 0xc0, !PT ;  /* 0x0000ffff15157812 */ /* 0x000fc400078ec0ff */
[----:B------:R-:W-:Y:S02]  /*6dc0*/  PRMT R27, R19, 0x3340, R22 ;  /* 0x00003340131b7816 */ /* 0x000fe40000000016 */
[----:B------:R-:W-:Y:S02]  /*6dd0*/  LOP3.LUT R30, R23, 0xffff, RZ, 0xc0, !PT ;  /* 0x0000ffff171e7812 */ /* 0x000fe400078ec0ff */
[----:B------:R-:W-:Y:S02]  /*6de0*/  SHF.R.U32.HI R19, RZ, 0x8, R29 ;  /* 0x00000008ff137819 */ /* 0x000fe4000001161d */
[----:B------:R-:W-:Y:S02]  /*6df0*/  LOP3.LUT R24, R24, 0xffff, RZ, 0xc0, !PT ;  /* 0x0000ffff18187812 */ /* 0x000fe400078ec0ff */
[----:B------:R-:W-:Y:S02]  /*6e00*/  SHF.R.U32.HI R20, RZ, 0x8, R31 ;  /* 0x00000008ff147819 */ /* 0x000fe4000001161f */
[----:B------:R-:W-:-:S02]  /*6e10*/  SHF.R.U32.HI R22, RZ, 0x8, R34 ;  /* 0x00000008ff167819 */ /* 0x000fc40000011622 */
[----:B------:R-:W-:Y:S02]  /*6e20*/  PRMT R28, R28, 0x3340, R21 ;  /* 0x000033401c1c7816 */ /* 0x000fe40000000015 */
[----:B------:R-:W-:Y:S02]  /*6e30*/  SHF.R.U32.HI R21, RZ, 0x8, R32 ;  /* 0x00000008ff157819 */ /* 0x000fe40000011620 */
[--C-:B------:R-:W-:Y:S02]  /*6e40*/  PRMT R25, R30, 0x3340, R1.reuse ;  /* 0x000033401e197816 */ /* 0x100fe40000000001 */
[----:B------:R-:W-:Y:S02]  /*6e50*/  LOP3.LUT R32, R19, 0xffff, RZ, 0xc0, !PT ;  /* 0x0000ffff13207812 */ /* 0x000fe400078ec0ff */
[----:B------:R-:W-:Y:S02]  /*6e60*/  PRMT R30, R24, 0x3340, R1 ;  /* 0x00003340181e7816 */ /* 0x000fe40000000001 */
[----:B------:R-:W-:-:S02]  /*6e70*/  SHF.R.U32.HI R23, RZ, 0x8, R52 ;  /* 0x00000008ff177819 */ /* 0x000fc40000011634 */
[----:B------:R-:W-:Y:S02]  /*6e80*/  LOP3.LUT R22, R22, 0xffff, RZ, 0xc0, !PT ;  /* 0x0000ffff16167812 */ /* 0x000fe400078ec0ff */
[----:B------:R-:W-:Y:S02]  /*6e90*/  LOP3.LUT R19, R20, 0xffff, RZ, 0xc0, !PT ;  /* 0x0000ffff14137812 */ /* 0x000fe400078ec0ff */
[----:B------:R-:W-:Y:S02]  /*6ea0*/  SHF.R.U32.HI R24, RZ, 0x8, R54 ;  /* 0x00000008ff187819 */ /* 0x000fe40000011636 */
[----:B------:R-:W-:Y:S02]  /*6eb0*/  LOP3.LUT R34, R23, 0xffff, RZ, 0xc0, !PT ;  /* 0x0000ffff17227812 */ /* 0x000fe400078ec0ff */
[----:B------:R-:W-:Y:S02]  /*6ec0*/  PRMT R31, R19, 0x3340, R22 ;  /* 0x00003340131f7816 */ /* 0x000fe40000000016 */
[----:B------:R-:W-:-:S02]  /*6ed0*/  LOP3.LUT R24, R24, 0xffff, RZ, 0xc0, !PT ;  /* 0x0000ffff18187812 */ /* 0x000fc400078ec0ff */
[----:B------:R-:W-:Y:S02]  /*6ee0*/  SHF.R.U32.HI R19, RZ, 0x8, R62 ;  /* 0x00000008ff137819 */ /* 0x000fe4000001163e */
[----:B------:R-:W-:Y:S01]  /*6ef0*/  SHF.R.U32.HI R20, RZ, 0x8, R33 ;  /* 0x00000008ff147819 */ /* 0x000fe20000011621 */
[----:B------:R-:W-:Y:S01]  /*6f00*/  IMAD.MOV.U32 R33, RZ, RZ, 0x3dc6b27f ;  /* 0x3dc6b27fff217424 */ /* 0x000fe200078e00ff */
[----:B------:R-:W-:Y:S02]  /*6f10*/  SHF.R.U32.HI R22, RZ, 0x8, R56 ;  /* 0x00000008ff167819 */ /* 0x000fe40000011638 */
[--C-:B------:R-:W-:Y:S02]  /*6f20*/  PRMT R29, R34, 0x3340, R1.reuse ;  /* 0x00003340221d7816 */ /* 0x100fe40000000001 */
[----:B------:R-:W-:Y:S02]  /*6f30*/  PRMT R34, R24, 0x3340, R1 ;  /* 0x0000334018227816 */ /* 0x000fe40000000001 */
[----:B------:R-:W-:-:S02]  /*6f40*/  LOP3.LUT R36, R19, 0xffff, RZ, 0xc0, !PT ;  /* 0x0000ffff13247812 */ /* 0x000fc400078ec0ff */
[----:B------:R-:W-:Y:S02]  /*6f50*/  SHF.R.U32.HI R24, RZ, 0x8, R58 ;  /* 0x00000008ff187819 */ /* 0x000fe4000001163a */
[----:B------:R-:W-:Y:S02]  /*6f60*/  LOP3.LUT R22, R22, 0xffff, RZ, 0xc0, !PT ;  /* 0x0000ffff16167812 */ /* 0x000fe400078ec0ff */
[----:B------:R-:W-:Y:S02]  /*6f70*/  LOP3.LUT R19, R20, 0xffff, RZ, 0xc0, !PT ;  /* 0x0000ffff14137812 */ /* 0x000fe400078ec0ff */
[----:B------:R-:W-:Y:S02]  /*6f80*/  SHF.R.U32.HI R23, RZ, 0x8, R96 ;  /* 0x00000008ff177819 */ /* 0x000fe40000011660 */
[----:B------:R-:W-:Y:S02]  /*6f90*/  LOP3.LUT R24, R24, 0xffff, RZ, 0xc0, !PT ;  /* 0x0000ffff18187812 */ /* 0x000fe400078ec0ff */
[----:B------:R-:W-:-:S02]  /*6fa0*/  PRMT R22, R19, 0x3340, R22 ;  /* 0x0000334013167816 */ /* 0x000fc40000000016 */
[----:B------:R-:W-:Y:S02]  /*6fb0*/  SHF.R.U32.HI R19, RZ, 0x8, R84 ;  /* 0x00000008ff137819 */ /* 0x000fe40000011654 */
[----:B------:R-:W-:Y:S02]  /*6fc0*/  SHF.R.U32.HI R17, RZ, 0x8, R17 ;  /* 0x00000008ff117819 */ /* 0x000fe40000011611 */
[----:B------:R-:W-:Y:S02]  /*6fd0*/  SHF.R.U32.HI R20, RZ, 0x8, R80 ;  /* 0x00000008ff147819 */ /* 0x000fe40000011650 */
[----:B------:R-:W-:Y:S02]  /*6fe0*/  LOP3.LUT R38, R23, 0xffff, RZ, 0xc0, !PT ;  /* 0x0000ffff17267812 */ /* 0x000fe400078ec0ff */
[----:B------:R-:W-:Y:S02]  /*6ff0*/  PRMT R23, R24, 0x3340, R1 ;  /* 0x0000334018177816 */ /* 0x000fe40000000001 */
[----:B------:R-:W-:-:S02]  /*7000*/  LOP3.LUT R19, R19, 0xffff, RZ, 0xc0, !PT ;  /* 0x0000ffff13137812 */ /* 0x000fc400078ec0ff */
[----:B------:R-:W-:Y:S01]  /*7010*/  LOP3.LUT R24, R17, 0xffff, RZ, 0xc0, !PT ;  /* 0x0000ffff11187812 */ /* 0x000fe200078ec0ff */
[----:B------:R-:W-:Y:S01]  /*7020*/  FFMA.FTZ R17, R46, R33, -0.16845393180847167969 ;  /* 0xbe2c7f302e117423 */ /* 0x000fe20000010021 */
[----:B------:R-:W-:Y:S02]  /*7030*/  LOP3.LUT R20, R20, 0xffff, RZ, 0xc0, !PT ;  /* 0x0000ffff14147812 */ /* 0x000fe400078ec0ff */
[----:B------:R-:W-:Y:S01]  /*7040*/  SHF.R.U32.HI R16, RZ, 0x8, R16 ;  /* 0x00000008ff107819 */ /* 0x000fe20000011610 */
[----:B------:R-:W-:Y:S01]  /*7050*/  FFMA.FTZ R17, R46, R17, 0.1716887056827545166 ;  /* 0x3e2fcf2a2e117423 */ /* 0x000fe20000010011 */
[----:B------:R-:W-:Y:S02]  /*7060*/  SHF.R.U32.HI R7, RZ, 0x8, R7 ;  /* 0x00000008ff077819 */ /* 0x000fe40000011607 */
[----:B------:R-:W-:Y:S01]  /*7070*/  PRMT R19, R24, 0x3340, R19 ;  /* 0x0000334018137816 */ /* 0x000fe20000000013 */
[----:B------:R-:W-:Y:S01]  /*7080*/  FFMA.FTZ R17, R46, R17, -0.17900948226451873779 ;  /* 0xbe374e432e117423 */ /* 0x000fe20000010011 */
[----:B------:R-:W-:-:S02]  /*7090*/  SHF.R.U32.HI R18, RZ, 0x8, R18 ;  /* 0x00000008ff127819 */ /* 0x000fc40000011612 */
[--C-:B------:R-:W-:Y:S01]  /*70a0*/  PRMT R24, R20, 0x3340, R1.reuse ;  /* 0x0000334014187816 */ /* 0x100fe20000000001 */
[----:B------:R-:W-:Y:S01]  /*70b0*/  FFMA.FTZ R20, R45, R33, -0.16845393180847167969 ;  /* 0xbe2c7f302d147423 */ /* 0x000fe20000010021 */
[----:B------:R-:W-:Y:S01]  /*70c0*/  LOP3.LUT R16, R16, 0xffff, RZ, 0xc0, !PT ;  /* 0x0000ffff10107812 */ /* 0x000fe200078ec0ff */
[----:B------:R-:W-:Y:S01]  /*70d0*/  FFMA.FTZ R17, R46, R17, 0.20512372255325317383 ;  /* 0x3e520bf42e117423 */ /* 0x000fe20000010011 */
[----:B------:R-:W-:Y:S01]  /*70e0*/  LOP3.LUT R7, R7, 0xffff, RZ, 0xc0, !PT ;  /* 0x0000ffff07077812 */ /* 0x000fe200078ec0ff */
[----:B------:R-:W-:Y:S01]  /*70f0*/  FFMA.FTZ R20, R45, R20, 0.1716887056827545166 ;  /* 0x3e2fcf2a2d147423 */ /* 0x000fe20000010014 */
[----:B------:R-:W-:Y:S01]  /*7100*/  LOP3.LUT R18, R18, 0xffff, RZ, 0xc0, !PT ;  /* 0x0000ffff12127812 */ /* 0x000fe200078ec0ff */
[----:B------:R-:W-:Y:S01]  /*7110*/  FFMA.FTZ R17, R46, R17, -0.24046532809734344482 ;  /* 0xbe763c8b2e117423 */ /* 0x000fe20000010011 */
[----:B------:R-:W-:Y:S01]  /*7120*/  PRMT R7, R7, 0x3340, R16 ;  /* 0x0000334007077816 */ /* 0x000fe20000000010 */
[C---:B------:R-:W-:Y:S01]  /*7130*/  FFMA.FTZ R20, R45.reuse, R20, -0.17900948226451873779 ;  /* 0xbe374e432d147423 */ /* 0x040fe20000010014 */
[----:B------:R-:W-:Y:S01]  /*7140*/  PRMT R16, R18, 0x3340, R1 ;  /* 0x0000334012107816 */ /* 0x000fe20000000001 */
[----:B------:R-:W-:Y:S01]  /*7150*/  FFMA.FTZ R17, R46, R17, 0.28857114911079406738 ;  /* 0x3e93bf992e117423 */ /* 0x000fe20000010011 */
[----:B------:R-:W-:Y:S01]  /*7160*/  PRMT R25, R28, 0x5410, R25 ;  /* 0x000054101c197816 */ /* 0x000fe20000000019 */
[----:B------:R-:W-:Y:S01]  /*7170*/  FFMA.FTZ R20, R45, R20, 0.20512372255325317383 ;  /* 0x3e520bf42d147423 */ /* 0x000fe20000010014 */
[----:B------:R-:W-:Y:S01]  /*7180*/  PRMT R33, R7, 0x5410, R16 ;  /* 0x0000541007217816 */ /* 0x000fe20000000010 */
[----:B------:R-:W-:Y:S01]  /*7190*/  FFMA.FTZ R17, R46, R17, -0.36067417263984680176 ;  /* 0xbeb8aa492e117423 */ /* 0x000fe20000010011 */
[----:B------:R-:W-:Y:S01]  /*71a0*/  LOP3.LUT R16, R4, 0xffff, RZ, 0xc0, !PT ;  /* 0x0000ffff04107812 */ /* 0x000fe200078ec0ff */
[----:B------:R-:W-:Y:S01]  /*71b0*/  FFMA.FTZ R20, R45, R20, -0.24046532809734344482 ;  /* 0xbe763c8b2d147423 */ /* 0x000fe20000010014 */
[----:B------:R-:W-:Y:S01]  /*71c0*/  LOP3.LUT R7, R26, 0xffff, RZ, 0xc0, !PT ;  /* 0x0000ffff1a077812 */ /* 0x000fe200078ec0ff */
[C---:B------:R-:W-:Y:S01]  /*71d0*/  FFMA.FTZ R17, R46.reuse, R17, 0.48089820146560668945 ;  /* 0x3ef6384a2e117423 */ /* 0x040fe20000010011 */
[----:B------:R-:W-:Y:S01]  /*71e0*/  PRMT R30, R27, 0x5410, R30 ;  /* 0x000054101b1e7816 */ /* 0x000fe2000000001e */
[----:B------:R-:W-:Y:S01]  /*71f0*/  FFMA.FTZ R20, R45, R20, 0.28857114911079406738 ;  /* 0x3e93bf992d147423 */ /* 0x000fe20000010014 */
[--C-:B------:R-:W-:Y:S01]  /*7200*/  PRMT R4, R5, 0x4210, R16.reuse ;  /* 0x0000421005047816 */ /* 0x100fe20000000010 */
[----:B------:R-:W-:Y:S01]  /*7210*/  FFMA.FTZ R17, R46, R17, -0.72134751081466674805 ;  /* 0xbf38aa3b2e117423 */ /* 0x000fe20000010011 */
[--C-:B------:R-:W-:Y:S01]  /*7220*/  PRMT R6, R6, 0x4210, R7.reuse ;  /* 0x0000421006067816 */ /* 0x100fe20000000007 */
[----:B------:R-:W-:Y:S01]  /*7230*/  FFMA.FTZ R20, R45, R20, -0.36067417263984680176 ;  /* 0xbeb8aa492d147423 */ /* 0x000fe20000010014 */
[----:B------:R-:W-:Y:S01]  /*7240*/  PRMT R5, R25, 0x5210, R16 ;  /* 0x0000521019057816 */ /* 0x000fe20000000010 */
[----:B------:R-:W-:Y:S01]  /*7250*/  FMUL R17, R46, R17 ;  /* 0x000000112e117220 */ /* 0x000fe20000400000 */
[----:B------:R-:W-:Y:S01]  /*7260*/  PRMT R7, R30, 0x5210, R7 ;  /* 0x000052101e077816 */ /* 0x000fe20000000007 */
[----:B------:R-:W-:Y:S01]  /*7270*/  FFMA.FTZ R20, R45, R20, 0.48089820146560668945 ;  /* 0x3ef6384a2d147423 */ /* 0x000fe20000010014 */
[----:B------:R-:W-:Y:S01]  /*7280*/  LOP3.LUT R21, R21, 0xffff, RZ, 0xc0, !PT ;  /* 0x0000ffff15157812 */ /* 0x000fe200078ec0ff */
[----:B------:R-:W-:Y:S01]  /*7290*/  FMUL R17, R46, R17 ;  /* 0x000000112e117220 */ /* 0x000fe20000400000 */
[----:B------:R-:W-:Y:S01]  /*72a0*/  PRMT R18, R19, 0x5410, R24 ;  /* 0x0000541013127816 */ /* 0x000fe20000000018 */
[----:B------:R0:W-:Y:S01]  /*72b0*/  STSM.16.M88.4 [R40], R4 ;  /* 0x0000000428007844 */ /* 0x0001e20000000200 */
[----:B------:R-:W-:Y:S01]  /*72c0*/  PRMT R32, R32, 0x3340, R21 ;  /* 0x0000334020207816 */ /* 0x000fe20000000015 */
[C---:B------:R-:W-:Y:S01]  /*72d0*/  FFMA.FTZ R20, R45.reuse, R20, -0.72134751081466674805 ;  /* 0xbf38aa3b2d147423 */ /* 0x040fe20000010014 */
[----:B------:R-:W-:Y:S01]  /*72e0*/  SHF.R.U32.HI R21, RZ, 0x8, R35 ;  /* 0x00000008ff157819 */ /* 0x000fe20000011623 */
[----:B------:R-:W-:Y:S01]  /*72f0*/  FFMA.FTZ R46, R46, 1.4426950216293334961, R17 ;  /* 0x3fb8aa3b2e2e7823 */ /* 0x000fe20000010011 */
[----:B------:R-:W-:Y:S01]  /*7300*/  LOP3.LUT R19, R76, 0x1ff, RZ, 0xc0, !PT ;  /* 0x000001ff4c137812 */ /* 0x000fe200078ec0ff */
[----:B------:R-:W-:Y:S01]  /*7310*/  FMUL R20, R45, R20 ;  /* 0x000000142d147220 */ /* 0x000fe20000400000 */
[----:B------:R-:W-:Y:S01]  /*7320*/  LOP3.LUT R21, R21, 0xffff, RZ, 0xc0, !PT ;  /* 0x0000ffff15157812 */ /* 0x000fe200078ec0ff */
[----:B------:R-:W-:Y:S01]  /*7330*/  FADD R43, R43, R46 ;  /* 0x0000002e2b2b7221 */ /* 0x000fe20000000000 */
[----:B------:R-:W-:Y:S01]  /*7340*/  PRMT R38, R38, 0x3340, R1 ;  /* 0x0000334026267816 */ /* 0x000fe20000000001 */
[----:B------:R-:W-:Y:S01]  /*7350*/  FMUL R20, R45, R20 ;  /* 0x000000142d147220 */ /* 0x000fe20000400000 */
[----:B------:R-:W-:-:S02]  /*7360*/  PRMT R21, R36, 0x3340, R21 ;  /* 0x0000334024157816 */ /* 0x000fc40000000015 */
[----:B------:R-:W-:Y:S01]  /*7370*/  LEA R19, R19, UR6, 0x4 ;  /* 0x0000000613137c11 */ /* 0x000fe2000f8e20ff */
[----:B------:R-:W-:Y:S01]  /*7380*/  FFMA.FTZ R45, R45, 1.4426950216293334961, R20 ;  /* 0x3fb8aa3b2d2d7823 */ /* 0x000fe20000010014 */
[----:B------:R-:W-:Y:S02]  /*7390*/  PRMT R38, R21, 0x5410, R38 ;  /* 0x0000541015267816 */ /* 0x000fe40000000026 */
[----:B------:R-:W-:Y:S01]  /*73a0*/  PRMT R27, R22, 0x5410, R23 ;  /* 0x00005410161b7816 */ /* 0x000fe20000000017 */
[----:B------:R-:W-:Y:S01]  /*73b0*/  BAR.SYNC.DEFER_BLOCKING 0x0 ;  /* 0x0000000000007b1d */ /* 0x000fe20000010000 */
[----:B------:R-:W-:Y:S01]  /*73c0*/  PRMT R29, R32, 0x5410, R29 ;  /* 0x00005410201d7816 */ /* 0x000fe2000000001d */
[----:B------:R-:W-:Y:S01]  /*73d0*/  FADD R44, R44, R45 ;  /* 0x0000002d2c2c7221 */ /* 0x000fe20000000000 */
[----:B------:R-:W-:Y:S02]  /*73e0*/  PRMT R31, R31, 0x5410, R34 ;  /* 0x000054101f1f7816 */ /* 0x000fe40000000022 */
[----:B------:R-:W-:-:S03]  /*73f0*/  LOP3.LUT R8, R8, 0xffff, RZ, 0xc0, !PT ;  /* 0x0000ffff08087812 */ /* 0x000fc600078ec0ff */
[----:B------:R-:W1:Y:S01]  /*7400*/  LDC.64 R34, c[0x0][0x398] ;  /* 0x0000e600ff227b82 */ /* 0x000e620000000a00 */
[----:B------:R-:W-:Y:S02]  /*7410*/  LOP3.LUT R10, R10, 0xffff, RZ, 0xc0, !PT ;  /* 0x0000ffff0a0a7812 */ /* 0x000fe400078ec0ff */
[--C-:B0-----:R-:W-:Y:S02]  /*7420*/  PRMT R4, R11, 0x4210, R8.reuse ;  /* 0x000042100b047816 */ /* 0x101fe40000000008 */
[----:B------:R-:W-:Y:S02]  /*7430*/  PRMT R5, R29, 0x5210, R8 ;  /* 0x000052101d057816 */ /* 0x000fe40000000008 */
[--C-:B------:R-:W-:Y:S02]  /*7440*/  PRMT R6, R9, 0x4210, R10.reuse ;  /* 0x0000421009067816 */ /* 0x100fe4000000000a */
[----:B------:R-:W-:Y:S02]  /*7450*/  PRMT R7, R31, 0x5210, R10 ;  /* 0x000052101f077816 */ /* 0x000fe4000000000a */
[----:B------:R-:W-:-:S02]  /*7460*/  F2FP.SATFINITE.E4M3.F32.PACK_AB_MERGE_C R92, R93, R92, RZ ;  /* 0x0000005c5d5c723e */ /* 0x000fc400048070ff */
[----:B------:R-:W-:Y:S02]  /*7470*/  LOP3.LUT R8, R55, 0xffff, RZ, 0xc0, !PT ;  /* 0x0000ffff37087812 */ /* 0x000fe400078ec0ff */
[----:B------:R-:W-:Y:S02]  /*7480*/  LOP3.LUT R11, R92, 0xffff, RZ, 0xc0, !PT ;  /* 0x0000ffff5c0b7812 */ /* 0x000fe400078ec0ff */
[--C-:B------:R-:W-:Y:S01]  /*7490*/  PRMT R26, R15, 0x4210, R8.reuse ;  /* 0x000042100f1a7816 */ /* 0x100fe20000000008 */
[----:B------:R-:W0:Y:S01]  /*74a0*/  LDS.128 R20, [R19] ;  /* 0x0000000013147984 */ /* 0x000e220000000c00 */
[--C-:B------:R-:W-:Y:S01]  /*74b0*/  PRMT R24, R12, 0x4210, R11.reuse ;  /* 0x000042100c187816 */ /* 0x100fe2000000000b */
[----:B------:R-:W-:Y:S01]  /*74c0*/  IMAD R15, R70, UR5, RZ ;  /* 0x00000005460f7c24 */ /* 0x000fe2000f8e02ff */
[----:B------:R-:W-:Y:S01]  /*74d0*/  PRMT R25, R38, 0x5210, R11 ;  /* 0x0000521026197816 */ /* 0x000fe2000000000b */
[----:B------:R-:W-:Y:S01]  /*74e0*/  BAR.SYNC.DEFER_BLOCKING 0x0 ;  /* 0x0000000000007b1d */ /* 0x000fe20000010000 */
[----:B------:R-:W-:Y:S01]  /*74f0*/  PRMT R27, R27, 0x5210, R8 ;  /* 0x000052101b1b7816 */ /* 0x000fe20000000008 */
[----:B------:R-:W-:Y:S01]  /*7500*/  USHF.R.S32.HI UR5, URZ, 0x1f, UR4 ;  /* 0x0000001fff057899 */ /* 0x000fe20008011404 */
[----:B------:R-:W-:-:S02]  /*7510*/  ISETP.GE.U32.AND P1, PT, R42, 0x7f800000, PT ;  /* 0x7f8000002a00780c */ /* 0x000fc40003f26070 */
[----:B------:R-:W-:-:S03]  /*7520*/  ISETP.GE.U32.AND P2, PT, R41, 0x7f800000, PT ;  /* 0x7f8000002900780c */ /* 0x000fc60003f46070 */
[----:B------:R-:W2:Y:S01]  /*7530*/  LDC R12, c[0x0][0x3e8] ;  /* 0x0000fa00ff0c7b82 */ /* 0x000ea20000000800 */
[----:B------:R-:W-:Y:S02]  /*7540*/  F2FP.SATFINITE.E4M3.F32.PACK_AB_MERGE_C R72, R73, R72, RZ ;  /* 0x000000484948723e */ /* 0x000fe400048070ff */
[----:B------:R-:W-:Y:S02]  /*7550*/  F2FP.SATFINITE.E4M3.F32.PACK_AB_MERGE_C R48, R51, R48, RZ ;  /* 0x000000303330723e */ /* 0x000fe400048070ff */
[----:B------:R-:W-:Y:S02]  /*7560*/  FSETP.NEU.AND P0, PT, R42, RZ, PT ;  /* 0x000000ff2a00720b */ /* 0x000fe40003f0d000 */
[----:B------:R-:W-:Y:S01]  /*7570*/  LOP3.LUT R48, R48, 0xffff, RZ, 0xc0, !PT ;  /* 0x0000ffff30307812 */ /* 0x000fe200078ec0ff */
[----:B------:R-:W-:-:S03]  /*7580*/  @P1 IMAD.MOV.U32 R17, RZ, RZ, 0x7f800000 ;  /* 0x7f800000ff111424 */ /* 0x000fc600078e00ff */
[--C-:B------:R-:W-:Y:S01]  /*7590*/  PRMT R30, R13, 0x4210, R48.reuse ;  /* 0x000042100d1e7816 */ /* 0x100fe20000000030 */
[----:B------:R-:W-:Y:S01]  /*75a0*/  @P2 IMAD.MOV.U32 R16, RZ, RZ, 0x7f800000 ;  /* 0x7f800000ff102424 */ /* 0x000fe200078e00ff */
[----:B------:R-:W-:Y:S01]  /*75b0*/  PRMT R31, R33, 0x5210, R48 ;  /* 0x00005210211f7816 */ /* 0x000fe20000000030 */
[----:B------:R-:W-:Y:S01]  /*75c0*/  @P1 FFMA.FTZ R44, R42, R17, +INF ;  /* 0x7f8000002a2c1423 */ /* 0x000fe20000010011 */
[----:B------:R-:W-:Y:S01]  /*75d0*/  LOP3.LUT R17, R72, 0xffff, RZ, 0xc0, !PT ;  /* 0x0000ffff48117812 */ /* 0x000fe200078ec0ff */
[----:B------:R-:W-:Y:S01]  /*75e0*/  @P2 FFMA.FTZ R43, R41, R16, +INF ;  /* 0x7f800000292b2423 */ /* 0x000fe20000010010 */
[----:B------:R-:W-:Y:S01]  /*75f0*/  SHF.R.U32.HI R16, RZ, 0x8, R76 ;  /* 0x00000008ff107819 */ /* 0x000fe2000001164c */
[----:B------:R-:W-:Y:S01]  /*7600*/  STSM.16.M88.4 [R40], R4 ;  /* 0x0000000428007844 */ /* 0x000fe20000000200 */
[--C-:B------:R-:W-:Y:S02]  /*7610*/  PRMT R28, R14, 0x4210, R17.reuse ;  /* 0x000042100e1c7816 */ /* 0x100fe40000000011 */
[----:B------:R-:W-:Y:S01]  /*7620*/  PRMT R29, R18, 0x5210, R17 ;  /* 0x00005210121d7816 */ /* 0x000fe20000000011 */
[----:B------:R-:W-:Y:S01]  /*7630*/  BAR.SYNC.DEFER_BLOCKING 0x0 ;  /* 0x0000000000007b1d */ /* 0x000fe20000010000 */
[----:B------:R-:W-:-:S02]  /*7640*/  SGXT.U32 R17, R16, 0x1 ;  /* 0x000000011011781a */ /* 0x000fc40000000000 */
[----:B-1----:R-:W-:Y:S02]  /*7650*/  IADD3 R13, P2, P3, R15, UR4, R34 ;  /* 0x000000040f0d7c10 */ /* 0x002fe4000fb5e022 */
[----:B------:R-:W-:Y:S01]  /*7660*/  SHF.R.S32.HI R14, RZ, 0x1f, R15 ;  /* 0x0000001fff0e7819 */ /* 0x000fe2000001140f */
[----:B--2---:R-:W-:Y:S01]  /*7670*/  IMAD R15, R17, R12, RZ ;  /* 0x0000000c110f7224 */ /* 0x004fe200078e02ff */
[----:B------:R-:W-:Y:S01]  /*7680*/  FSETP.NEU.AND P1, PT, R41, RZ, PT ;  /* 0x000000ff2900720b */ /* 0x000fe20003f2d000 */
[----:B------:R-:W1:Y:S01]  /*7690*/  LDCU UR4, c[0x0][0x3ec] ;  /* 0x00007d80ff0477ac */ /* 0x000e620008000800 */
[----:B------:R-:W-:Y:S01]  /*76a0*/  IADD3.X R14, PT, PT, R14, UR5, R35, P2, P3 ;  /* 0x000000050e0e7c10 */ /* 0x000fe200097e6423 */
[----:B------:R-:W-:Y:S01]  /*76b0*/  IMAD R39, R12, 0x2, R15 ;  /* 0x000000020c277824 */ /* 0x000fe200078e020f */
[C---:B------:R-:W-:Y:S02]  /*76c0*/  IADD3 R36, P2, PT, R15.reuse, R13, RZ ;  /* 0x0000000d0f247210 */ /* 0x040fe40007f5e0ff */
[----:B0-----:R-:W-:Y:S01]  /*76d0*/  PRMT R87, R20, 0x7770, RZ ;  /* 0x0000777014577816 */ /* 0x001fe200000000ff */
[----:B------:R-:W-:Y:S01]  /*76e0*/  IMAD R41, R12, 0x2, R39 ;  /* 0x000000020c297824 */ /* 0x000fe200078e0227 */
[----:B------:R-:W-:-:S02]  /*76f0*/  LEA.HI.X.SX32 R37, R15, R14, 0x1, P2 ;  /* 0x0000000e0f257211 */ /* 0x000fc400010f0eff */
[-C--:B------:R-:W-:Y:S01]  /*7700*/  IADD3 R38, P2, PT, R39, R13.reuse, RZ ;  /* 0x0000000d27267210 */ /* 0x080fe20007f5e0ff */
[----:B------:R-:W-:Y:S01]  /*7710*/  IMAD R47, R12, 0x2, R41 ;  /* 0x000000020c2f7824 */ /* 0x000fe200078e0229 */
[----:B------:R-:W-:Y:S02]  /*7720*/  PRMT R85, R21, 0x7770, RZ ;  /* 0x0000777015557816 */ /* 0x000fe400000000ff */
[-C--:B------:R-:W-:Y:S02]  /*7730*/  LEA.HI.X.SX32 R39, R39, R14.reuse, 0x1, P2 ;  /* 0x0000000e27277211 */ /* 0x080fe400010f0eff */
[CC--:B------:R-:W-:Y:S01]  /*7740*/  IADD3 R48, P2, PT, R41.reuse, R13.reuse, RZ ;  /* 0x0000000d29307210 */ /* 0x0c0fe20007f5e0ff */
[----:B------:R-:W0:Y:S01]  /*7750*/  LDS.128 R8, [R19] ;  /* 0x0000000013087984 */ /* 0x000e220000000c00 */
[----:B------:R-:W-:Y:S01]  /*7760*/  PRMT R83, R22, 0x7770, RZ ;  /* 0x0000777016537816 */ /* 0x000fe200000000ff */
[----:B-1----:R-:W-:Y:S01]  /*7770*/  UIMAD UR4, UR8, UR4, URZ ;  /* 0x00000004080472a4 */ /* 0x002fe2000f8e02ff */
[-C--:B------:R-:W-:Y:S01]  /*7780*/  LEA.HI.X.SX32 R49, R41, R14.reuse, 0x1, P2 ;  /* 0x0000000e29317211 */ /* 0x080fe200010f0eff */
[----:B------:R-:W-:Y:S01]  /*7790*/  BAR.SYNC.DEFER_BLOCKING 0x0 ;  /* 0x0000000000007b1d */ /* 0x000fe20000010000 */
[C---:B------:R-:W-:Y:S01]  /*77a0*/  IMAD R41, R12.reuse, 0x2, R47 ;  /* 0x000000020c297824 */ /* 0x040fe200078e022f */
[-C--:B------:R-:W-:Y:S01]  /*77b0*/  IADD3 R46, P2, PT, R47, R13.reuse, RZ ;  /* 0x0000000d2f2e7210 */ /* 0x080fe20007f5e0ff */
[----:B------:R-:W-:Y:S01]  /*77c0*/  USHF.L.U32 UR7, UR4, 0x2, URZ ;  /* 0x0000000204077899 */ /* 0x000fe200080006ff */
[----:B------:R-:W-:Y:S01]  /*77d0*/  PRMT R81, R23, 0x7770, RZ ;  /* 0x0000777017517816 */ /* 0x000fe200000000ff */
[C---:B------:R-:W-:Y:S01]  /*77e0*/  IMAD R53, R12.reuse, 0x2, R41 ;  /* 0x000000020c357824 */ /* 0x040fe200078e0229 */
[----:B------:R-:W-:Y:S01]  /*77f0*/  LEA.HI.X.SX32 R47, R47, R14, 0x1, P2 ;  /* 0x0000000e2f2f7211 */ /* 0x000fe200010f0eff */
[----:B------:R-:W-:Y:S01]  /*7800*/  UIMAD.WIDE UR4, UR4, 0x4, URZ ;  /* 0x00000004040478a5 */ /* 0x000fe2000f8e02ff */
[----:B------:R-:W-:Y:S01]  /*7810*/  IADD3 R50, P2, PT, R41, R13, RZ ;  /* 0x0000000d29327210 */ /* 0x000fe20007f5e0ff */
[----:B------:R-:W-:Y:S01]  /*7820*/  IMAD R55, R12, 0x2, R53 ;  /* 0x000000020c377824 */ /* 0x000fe200078e0235 */
[----:B------:R-:W-:-:S02]  /*7830*/  PRMT R79, R20, 0x7771, RZ ;  /* 0x00007771144f7816 */ /* 0x000fc400000000ff */
[----:B------:R-:W-:Y:S02]  /*7840*/  LEA.HI.X.SX32 R51, R41, R14, 0x1, P2 ;  /* 0x0000000e29337211 */ /* 0x000fe400010f0eff */
[----:B------:R-:W-:Y:S02]  /*7850*/  PRMT R77, R21, 0x7771, RZ ;  /* 0x00007771154d7816 */ /* 0x000fe400000000ff */
[----:B------:R-:W-:Y:S02]  /*7860*/  PRMT R75, R22, 0x7771, RZ ;  /* 0x00007771164b7816 */ /* 0x000fe400000000ff */
[----:B------:R-:W-:Y:S02]  /*7870*/  PRMT R73, R23, 0x7771, RZ ;  /* 0x0000777117497816 */ /* 0x000fe400000000ff */
[----:B------:R-:W-:Y:S02]  /*7880*/  PRMT R71, R20, 0x7772, RZ ;  /* 0x0000777214477816 */ /* 0x000fe400000000ff */
[----:B------:R-:W-:Y:S01]  /*7890*/  PRMT R69, R21, 0x7772, RZ ;  /* 0x0000777215457816 */ /* 0x000fe200000000ff */
[----:B------:R1:W-:Y:S01]  /*78a0*/  STSM.16.M88.4 [R40], R24 ;  /* 0x0000001828007844 */ /* 0x0003e20000000200 */
[----:B------:R-:W-:-:S02]  /*78b0*/  PRMT R67, R22, 0x7772, RZ ;  /* 0x0000777216437816 */ /* 0x000fc400000000ff */
[----:B------:R-:W-:Y:S01]  /*78c0*/  PRMT R65, R23, 0x7772, RZ ;  /* 0x0000777217417816 */ /* 0x000fe200000000ff */
[----:B------:R-:W-:Y:S01]  /*78d0*/  BAR.SYNC.DEFER_BLOCKING 0x0 ;  /* 0x0000000000007b1d */ /* 0x000fe20000010000 */
[----:B------:R-:W-:Y:S02]  /*78e0*/  PRMT R63, R20, 0x7773, RZ ;  /* 0x00007773143f7816 */ /* 0x000fe400000000ff */
[----:B------:R-:W-:Y:S02]  /*78f0*/  PRMT R61, R21, 0x7773, RZ ;  /* 0x00007773153d7816 */ /* 0x000fe400000000ff */
[----:B------:R-:W-:Y:S02]  /*7900*/  PRMT R59, R22, 0x7773, RZ ;  /* 0x00007773163b7816 */ /* 0x000fe400000000ff */
[----:B------:R-:W-:Y:S02]  /*7910*/  PRMT R57, R23, 0x7773, RZ ;  /* 0x0000777317397816 */ /* 0x000fe400000000ff */
[----:B0-----:R-:W-:-:S02]  /*7920*/  PRMT R91, R8, 0x7770, RZ ;  /* 0x00007770085b7816 */ /* 0x001fc400000000ff */
[----:B------:R-:W-:Y:S02]  /*7930*/  PRMT R89, R9, 0x7770, RZ ;  /* 0x0000777009597816 */ /* 0x000fe400000000ff */
[----:B------:R-:W-:Y:S02]  /*7940*/  PRMT R45, R10, 0x7770, RZ ;  /* 0x000077700a2d7816 */ /* 0x000fe400000000ff */
[----:B------:R-:W-:Y:S02]  /*7950*/  PRMT R42, R11, 0x7770, RZ ;  /* 0x000077700b2a7816 */ /* 0x000fe400000000ff */
[----:B------:R-:W-:Y:S02]  /*7960*/  PRMT R35, R8, 0x7771, RZ ;  /* 0x0000777108237816 */ /* 0x000fe400000000ff */
[----:B------:R-:W-:Y:S02]  /*7970*/  PRMT R34, R9, 0x7771, RZ ;  /* 0x0000777109227816 */ /* 0x000fe400000000ff */
[----:B------:R-:W-:-:S02]  /*7980*/  PRMT R32, R10, 0x7771, RZ ;  /* 0x000077710a207816 */ /* 0x000fc400000000ff */
[----:B------:R-:W-:Y:S01]  /*7990*/  PRMT R33, R11, 0x7771, RZ ;  /* 0x000077710b217816 */ /* 0x000fe200000000ff */
[----:B------:R-:W0:Y:S01]  /*79a0*/  LDS.128 R4, [R19] ;  /* 0x0000000013047984 */ /* 0x000e220000000c00 */
[----:B-1----:R-:W-:Y:S02]  /*79b0*/  PRMT R26, R8, 0x7773, RZ ;  /* 0x00007773081a7816 */ /* 0x002fe400000000ff */
[----:B------:R-:W-:Y:S01]  /*79c0*/  PRMT R27, R9, 0x7773, RZ ;  /* 0x00007773091b7816 */ /* 0x000fe200000000ff */
[----:B------:R-:W-:Y:S01]  /*79d0*/  BAR.SYNC.DEFER_BLOCKING 0x0 ;  /* 0x0000000000007b1d */ /* 0x000fe20000010000 */
[----:B------:R-:W-:Y:S02]  /*79e0*/  PRMT R25, R10, 0x7773, RZ ;  /* 0x000077730a197816 */ /* 0x000fe400000000ff */
[----:B------:R-:W-:Y:S02]  /*79f0*/  PRMT R24, R11, 0x7773, RZ ;  /* 0x000077730b187816 */ /* 0x000fe400000000ff */
[----:B------:R-:W-:-:S02]  /*7a00*/  FSEL R44, R44, -INF , P0 ;  /* 0xff8000002c2c7808 */ /* 0x000fc40000000000 */
[----:B------:R-:W-:Y:S02]  /*7a10*/  FSEL R43, R43, -INF , P1 ;  /* 0xff8000002b2b7808 */ /* 0x000fe40000800000 */
[----:B------:R-:W-:-:S03]  /*7a20*/  LOP3.LUT P0, RZ, R76, 0x100, RZ, 0xc0, !PT ;  /* 0x000001004cff7812 */ /* 0x000fc6000780c0ff */
[----:B------:R-:W-:Y:S01]  /*7a30*/  FFMA R43, R43, 0.69314718246459960938, R2 ;  /* 0x3f3172182b2b7823 */ /* 0x000fe20000000002 */
[----:B------:R1:W-:Y:S01]  /*7a40*/  STSM.16.M88.4 [R40], R28 ;  /* 0x0000001c28007844 */ /* 0x0003e20000000200 */
[----:B------:R-:W-:Y:S01]  /*7a50*/  BAR.SYNC.DEFER_BLOCKING 0x0 ;  /* 0x0000000000007b1d */ /* 0x000fe20000010000 */
[----:B0-----:R-:W-:Y:S02]  /*7a60*/  PRMT R21, R4, 0x7771, RZ ;  /* 0x0000777104157816 */ /* 0x001fe400000000ff */
[----:B------:R-:W-:Y:S02]  /*7a70*/  PRMT R20, R5, 0x7771, RZ ;  /* 0x0000777105147816 */ /* 0x000fe400000000ff */
[C---:B-1----:R-:W-:Y:S02]  /*7a80*/  IADD3 R40, P3, PT, R53.reuse, R13, RZ ;  /* 0x0000000d35287210 */ /* 0x042fe40007f7e0ff */
[----:B------:R-:W-:Y:S02]  /*7a90*/  PRMT R30, R8, 0x7772, RZ ;  /* 0x00007772081e7816 */ /* 0x000fe400000000ff */
[----:B------:R-:W-:-:S02]  /*7aa0*/  LEA.HI.X.SX32 R41, R53, R14, 0x1, P3 ;  /* 0x0000000e35297211 */ /* 0x000fc400018f0eff */
[----:B------:R-:W-:Y:S02]  /*7ab0*/  PRMT R29, R9, 0x7772, RZ ;  /* 0x00007772091d7816 */ /* 0x000fe400000000ff */
[----:B------:R-:W-:Y:S02]  /*7ac0*/  PRMT R31, R10, 0x7772, RZ ;  /* 0x000077720a1f7816 */ /* 0x000fe400000000ff */
[----:B------:R-:W-:Y:S01]  /*7ad0*/  PRMT R28, R11, 0x7772, RZ ;  /* 0x000077720b1c7816 */ /* 0x000fe200000000ff */
[----:B------:R0:W-:Y:S01]  /*7ae0*/  STG.E.U8 desc[UR12][R36.64], R87 ;  /* 0x0000005724007986 */ /* 0x0001e2000c10110c */
[C---:B------:R-:W-:Y:S02]  /*7af0*/  PRMT R10, R4.reuse, 0x7773, RZ ;  /* 0x00007773040a7816 */ /* 0x040fe400000000ff */
[C---:B------:R-:W-:Y:S01]  /*7b00*/  PRMT R8, R4.reuse, 0x7772, RZ ;  /* 0x0000777204087816 */ /* 0x040fe200000000ff */
[----:B------:R1:W-:Y:S01]  /*7b10*/  STG.E.U8 desc[UR12][R38.64], R85 ;  /* 0x0000005526007986 */ /* 0x0003e2000c10110c */
[----:B------:R-:W-:-:S02]  /*7b20*/  PRMT R4, R4, 0x7770, RZ ;  /* 0x0000777004047816 */ /* 0x000fc400000000ff */
[C---:B------:R-:W-:Y:S01]  /*7b30*/  PRMT R11, R5.reuse, 0x7773, RZ ;  /* 0x00007773050b7816 */ /* 0x040fe200000000ff */
[----:B------:R2:W-:Y:S01]  /*7b40*/  STG.E.U8 desc[UR12][R48.64], R83 ;  /* 0x0000005330007986 */ /* 0x0005e2000c10110c */
[C---:B------:R-:W-:Y:S02]  /*7b50*/  PRMT R9, R5.reuse, 0x7772, RZ ;  /* 0x0000777205097816 */ /* 0x040fe400000000ff */
[----:B------:R-:W-:Y:S01]  /*7b60*/  PRMT R5, R5, 0x7770, RZ ;  /* 0x0000777005057816 */ /* 0x000fe200000000ff */
[----:B------:R3:W-:Y:S01]  /*7b70*/  STG.E.U8 desc[UR12][R46.64], R81 ;  /* 0x000000512e007986 */ /* 0x0007e2000c10110c */
[CC--:B0-----:R-:W-:Y:S02]  /*7b80*/  IADD3 R36, P2, PT, R55.reuse, R13.reuse, RZ ;  /* 0x0000000d37247210 */ /* 0x0c1fe40007f5e0ff */
[----:B------:R-:W-:Y:S01]  /*7b90*/  PRMT R17, R6, 0x7773, RZ ;  /* 0x0000777306117816 */ /* 0x000fe200000000ff */
[----:B-1----:R-:W-:Y:S01]  /*7ba0*/  IMAD R39, R12, 0x2, R55 ;  /* 0x000000020c277824 */ /* 0x002fe200078e0237 */
[-C--:B------:R-:W-:Y:S01]  /*7bb0*/  LEA.HI.X.SX32 R37, R55, R14.reuse, 0x1, P2 ;  /* 0x0000000e37257211 */ /* 0x080fe200010f0eff */
[----:B------:R0:W-:Y:S01]  /*7bc0*/  STG.E.U8 desc[UR12][R50.64], R79 ;  /* 0x0000004f32007986 */ /* 0x0001e2000c10110c */
[----:B------:R-:W-:Y:S01]  /*7bd0*/  PRMT R16, R6, 0x7772, RZ ;  /* 0x0000777206107816 */ /* 0x000fe200000000ff */
[----:B--2---:R-:W-:Y:S01]  /*7be0*/  IMAD R49, R12, 0x2, R39 ;  /* 0x000000020c317824 */ /* 0x004fe200078e0227 */
[CC--:B------:R-:W-:Y:S01]  /*7bf0*/  IADD3 R38, P2, PT, R39.reuse, R13.reuse, RZ ;  /* 0x0000000d27267210 */ /* 0x0c0fe20007f5e0ff */
[----:B------:R1:W-:Y:S01]  /*7c00*/  STG.E.U8 desc[UR12][R40.64], R77 ;  /* 0x0000004d28007986 */ /* 0x0003e2000c10110c */
[----:B------:R-:W-:Y:S01]  /*7c10*/  PRMT R22, R6, 0x7771, RZ ;  /* 0x0000777106167816 */ /* 0x000fe200000000ff */
[C---:B------:R-:W-:Y:S01]  /*7c20*/  IMAD R53, R12.reuse, 0x2, R49 ;  /* 0x000000020c357824 */ /* 0x040fe200078e0231 */
[-C--:B------:R-:W-:Y:S01]  /*7c30*/  LEA.HI.X.SX32 R39, R39, R14.reuse, 0x1, P2 ;  /* 0x0000000e27277211 */ /* 0x080fe200010f0eff */
[----:B------:R2:W-:Y:S01]  /*7c40*/  STG.E.U8 desc[UR12][R36.64], R75 ;  /* 0x0000004b24007986 */ /* 0x0005e2000c10110c */
[-C--:B---3--:R-:W-:Y:S01]  /*7c50*/  IADD3 R46, P2, PT, R49, R13.reuse, RZ ;  /* 0x0000000d312e7210 */ /* 0x088fe20007f5e0ff */
[----:B------:R-:W-:Y:S01]  /*7c60*/  IMAD R55, R12, 0x2, R53 ;  /* 0x000000020c377824 */ /* 0x000fe200078e0235 */
[----:B------:R-:W-:Y:S01]  /*7c70*/  IADD3 R48, P3, PT, R53, R13, RZ ;  /* 0x0000000d35307210 */ /* 0x000fe20007f7e0ff */
[----:B------:R3:W-:Y:S01]  /*7c80*/  STG.E.U8 desc[UR12][R38.64], R73 ;  /* 0x0000004926007986 */ /* 0x0007e2000c10110c */
[----:B------:R-:W-:-:S02]  /*7c90*/  LEA.HI.X.SX32 R47, R49, R14, 0x1, P2 ;  /* 0x0000000e312f7211 */ /* 0x000fc400010f0eff */
[-C--:B0-----:R-:W-:Y:S01]  /*7ca0*/  IADD3 R50, P2, PT, R55, R13.reuse, RZ ;  /* 0x0000000d37327210 */ /* 0x081fe20007f5e0ff */
[C---:B-1----:R-:W-:Y:S01]  /*7cb0*/  IMAD R41, R12.reuse, 0x2, R55 ;  /* 0x000000020c297824 */ /* 0x042fe200078e0237 */
[-C--:B------:R-:W-:Y:S01]  /*7cc0*/  LEA.HI.X.SX32 R49, R53, R14.reuse, 0x1, P3 ;  /* 0x0000000e35317211 */ /* 0x080fe200018f0eff */
[----:B------:R-:W-:Y:S01]  /*7cd0*/  STG.E.U8 desc[UR12][R46.64], R71 ;  /* 0x000000472e007986 */ /* 0x000fe2000c10110c */
[-C--:B------:R-:W-:Y:S01]  /*7ce0*/  LEA.HI.X.SX32 R51, R55, R14.reuse, 0x1, P2 ;  /* 0x0000000e37337211 */ /* 0x080fe200010f0eff */
[----:B------:R-:W-:Y:S01]  /*7cf0*/  IMAD R53, R12, 0x2, R41 ;  /* 0x000000020c357824 */ /* 0x000fe200078e0229 */
[CC--:B--2---:R-:W-:Y:S01]  /*7d00*/  IADD3 R36, P2, PT, R41.reuse, R13.reuse, RZ ;  /* 0x0000000d29247210 */ /* 0x0c4fe20007f5e0ff */
[----:B------:R0:W-:Y:S01]  /*7d10*/  STG.E.U8 desc[UR12][R48.64], R69 ;  /* 0x0000004530007986 */ /* 0x0001e2000c10110c */
[----:B------:R-:W-:Y:S02]  /*7d20*/  PRMT R6, R6, 0x7770, RZ ;  /* 0x0000777006067816 */ /* 0x000fe400000000ff */
[-C--:B------:R-:W-:Y:S01]  /*7d30*/  LEA.HI.X.SX32 R37, R41, R14.reuse, 0x1, P2 ;  /* 0x0000000e29257211 */ /* 0x080fe200010f0eff */
[C---:B------:R-:W-:Y:S01]  /*7d40*/  IMAD R41, R12.reuse, 0x2, R53 ;  /* 0x000000020c297824 */ /* 0x040fe200078e0235 */
[-C--:B---3--:R-:W-:Y:S01]  /*7d50*/  IADD3 R38, P2, PT, R53, R13.reuse, RZ ;  /* 0x0000000d35267210 */ /* 0x088fe20007f5e0ff */
[----:B------:R1:W-:Y:S01]  /*7d60*/  STG.E.U8 desc[UR12][R50.64], R67 ;  /* 0x0000004332007986 */ /* 0x0003e2000c10110c */
[----:B------:R-:W-:Y:S01]  /*7d70*/  PRMT R18, R7, 0x7773, RZ ;  /* 0x0000777307127816 */ /* 0x000fe200000000ff */
[C---:B------:R-:W-:Y:S01]  /*7d80*/  IMAD R55, R12.reuse, 0x2, R41 ;  /* 0x000000020c377824 */ /* 0x040fe200078e0229 */
[-C--:B------:R-:W-:Y:S01]  /*7d90*/  LEA.HI.X.SX32 R39, R53, R14.reuse, 0x1, P2 ;  /* 0x0000000e35277211 */ /* 0x080fe200010f0eff */
[----:B------:R2:W-:Y:S01]  /*7da0*/  STG.E.U8 desc[UR12][R36.64], R65 ;  /* 0x0000004124007986 */ /* 0x0005e2000c10110c */
[-C--:B------:R-:W-:Y:S01]  /*7db0*/  IADD3 R40, P3, PT, R41, R13.reuse, RZ ;  /* 0x0000000d29287210 */ /* 0x080fe20007f7e0ff */
[----:B0-----:R-:W-:Y:S01]  /*7dc0*/  IMAD R49, R12, 0x2, R55 ;  /* 0x000000020c317824 */ /* 0x001fe200078e0237 */
[----:B------:R-:W-:Y:S01]  /*7dd0*/  IADD3 R46, P2, PT, R55, R13, RZ ;  /* 0x0000000d372e7210 */ /* 0x000fe20007f5e0ff */
[----:B------:R0:W-:Y:S01]  /*7de0*/  STG.E.U8 desc[UR12][R38.64], R63 ;  /* 0x0000003f26007986 */ /* 0x0001e2000c10110c */
[----:B------:R-:W-:-:S02]  /*7df0*/  LEA.HI.X.SX32 R41, R41, R14, 0x1, P3 ;  /* 0x0000000e29297211 */ /* 0x000fc400018f0eff */
[-C--:B------:R-:W-:Y:S01]  /*7e00*/  LEA.HI.X.SX32 R47, R55, R14.reuse, 0x1, P2 ;  /* 0x0000000e372f7211 */ /* 0x080fe200010f0eff */
[C---:B-1----:R-:W-:Y:S01]  /*7e10*/  IMAD R51, R12.reuse, 0x2, R49 ;  /* 0x000000020c337824 */ /* 0x042fe200078e0231 */
[-C--:B------:R-:W-:Y:S01]  /*7e20*/  IADD3 R48, P2, PT, R49, R13.reuse, RZ ;  /* 0x0000000d31307210 */ /* 0x080fe20007f5e0ff */
[----:B------:R1:W-:Y:S01]  /*7e30*/  STG.E.U8 desc[UR12][R40.64], R61 ;  /* 0x0000003d28007986 */ /* 0x0003e2000c10110c */
[----:B------:R-:W-:Y:S01]  /*7e40*/  PRMT R15, R7, 0x7772, RZ ;  /* 0x00007772070f7816 */ /* 0x000fe200000000ff */
[C---:B------:R-:W-:Y:S01]  /*7e50*/  IMAD R53, R12.reuse, 0x2, R51 ;  /* 0x000000020c357824 */ /* 0x040fe200078e0233 */
[-C--:B------:R-:W-:Y:S01]  /*7e60*/  LEA.HI.X.SX32 R49, R49, R14.reuse, 0x1, P2 ;  /* 0x0000000e31317211 */ /* 0x080fe200010f0eff */
[----:B------:R3:W-:Y:S01]  /*7e70*/  STG.E.U8 desc[UR12][R46.64], R59 ;  /* 0x0000003b2e007986 */ /* 0x0007e2000c10110c */
[-C--:B--2---:R-:W-:Y:S01]  /*7e80*/  IADD3 R36, P2, PT, R51, R13.reuse, RZ ;  /* 0x0000000d33247210 */ /* 0x084fe20007f5e0ff */
[----:B------:R-:W-:Y:S01]  /*7e90*/  IMAD R55, R12, 0x2, R53 ;  /* 0x000000020c377824 */ /* 0x000fe200078e0235 */
[----:B------:R-:W-:Y:S01]  /*7ea0*/  IADD3 R50, P3, PT, R53, R13, RZ ;  /* 0x0000000d35327210 */ /* 0x000fe20007f7e0ff */
[----:B------:R2:W-:Y:S01]  /*7eb0*/  STG.E.U8 desc[UR12][R48.64], R57 ;  /* 0x0000003930007986 */ /* 0x0005e2000c10110c */
[----:B------:R-:W-:-:S02]  /*7ec0*/  LEA.HI.X.SX32 R37, R51, R14, 0x1, P2 ;  /* 0x0000000e33257211 */ /* 0x000fc400010f0eff */
[-C--:B0-----:R-:W-:Y:S01]  /*7ed0*/  IADD3 R38, P2, PT, R55, R13.reuse, RZ ;  /* 0x0000000d37267210 */ /* 0x081fe20007f5e0ff */
[C---:B-1----:R-:W-:Y:S01]  /*7ee0*/  IMAD R41, R12.reuse, 0x2, R55 ;  /* 0x000000020c297824 */ /* 0x042fe200078e0237 */
[-C--:B------:R-:W-:Y:S01]  /*7ef0*/  LEA.HI.X.SX32 R51, R53, R14.reuse, 0x1, P3 ;  /* 0x0000000e35337211 */ /* 0x080fe200018f0eff */
[----:B------:R0:W-:Y:S01]  /*7f00*/  STG.E.U8 desc[UR12][R36.64], R91 ;  /* 0x0000005b24007986 */ /* 0x0001e2000c10110c */
[-C--:B------:R-:W-:Y:S01]  /*7f10*/  LEA.HI.X.SX32 R39, R55, R14.reuse, 0x1, P2 ;  /* 0x0000000e37277211 */ /* 0x080fe200010f0eff */
[C---:B---3--:R-:W-:Y:S01]  /*7f20*/  IMAD R47, R12.reuse, 0x2, R41 ;  /* 0x000000020c2f7824 */ /* 0x048fe200078e0229 */
[-C--:B------:R-:W-:Y:S01]  /*7f30*/  IADD3 R40, P2, PT, R41, R13.reuse, RZ ;  /* 0x0000000d29287210 */ /* 0x080fe20007f5e0ff */
[----:B------:R1:W-:Y:S01]  /*7f40*/  STG.E.U8 desc[UR12][R50.64], R89 ;  /* 0x0000005932007986 */ /* 0x0003e2000c10110c */
[----:B------:R-:W-:Y:S01]  /*7f50*/  PRMT R23, R7, 0x7771, RZ ;  /* 0x0000777107177816 */ /* 0x000fe200000000ff */
[C---:B------:R-:W-:Y:S01]  /*7f60*/  IMAD R53, R12.reuse, 0x2, R47 ;  /* 0x000000020c357824 */ /* 0x040fe200078e022f */
[-C--:B------:R-:W-:Y:S01]  /*7f70*/  LEA.HI.X.SX32 R41, R41, R14.reuse, 0x1, P2 ;  /* 0x0000000e29297211 */ /* 0x080fe200010f0eff */
[----:B------:R3:W-:Y:S01]  /*7f80*/  STG.E.U8 desc[UR12][R38.64], R45 ;  /* 0x0000002d26007986 */ /* 0x0007e2000c10110c */
[-C--:B------:R-:W-:Y:S01]  /*7f90*/  IADD3 R46, P3, PT, R47, R13.reuse, RZ ;  /* 0x0000000d2f2e7210 */ /* 0x080fe20007f7e0ff */
[C---:B--2---:R-:W-:Y:S01]  /*7fa0*/  IMAD R49, R12.reuse, 0x2, R53 ;  /* 0x000000020c317824 */ /* 0x044fe200078e0235 */
[----:B------:R-:W-:Y:S01]  /*7fb0*/  PRMT R7, R7, 0x7770, RZ ;  /* 0x0000777007077816 */ /* 0x000fe200000000ff */
[----:B------:R2:W-:Y:S01]  /*7fc0*/  STG.E.U8 desc[UR12][R40.64], R42 ;  /* 0x0000002a28007986 */ /* 0x0005e2000c10110c */
[----:B0-----:R-:W-:Y:S01]  /*7fd0*/  IADD3 R36, P2, PT, R53, R13, RZ ;  /* 0x0000000d35247210 */ /* 0x001fe20007f5e0ff */
[----:B------:R-:W-:Y:S01]  /*7fe0*/  IMAD R55, R12, 0x2, R49 ;  /* 0x000000020c377824 */ /* 0x000fe200078e0231 */
[----:B------:R-:W-:-:S02]  /*7ff0*/  LEA.HI.X.SX32 R47, R47, R14, 0x1, P3 ;  /* 0x0000000e2f2f7211 */ /* 0x000fc400018f0eff */
[-C--:B------:R-:W-:Y:S01]  /*8000*/  LEA.HI.X.SX32 R37, R53, R14.reuse, 0x1, P2 ;  /* 0x0000000e35257211 */ /* 0x080fe200010f0eff */
[C---:B------:R-:W-:Y:S01]  /*8010*/  IMAD R53, R12.reuse, 0x2, R55 ;  /* 0x000000020c357824 */ /* 0x040fe200078e0237 */
[-C--:B------:R-:W-:Y:S01]  /*8020*/  IADD3 R48, P2, PT, R49, R13.reuse, RZ ;  /* 0x0000000d31307210 */ /* 0x080fe20007f5e0ff */
[----:B------:R0:W-:Y:S01]  /*8030*/  STG.E.U8 desc[UR12][R46.64], R35 ;  /* 0x000000232e007986 */ /* 0x0001e2000c10110c */
[-C--:B-1----:R-:W-:Y:S01]  /*8040*/  IADD3 R50, P3, PT, R55, R13.reuse, RZ ;  /* 0x0000000d37327210 */ /* 0x082fe20007f7e0ff */
[C---:B------:R-:W-:Y:S01]  /*8050*/  IMAD R57, R12.reuse, 0x2, R53 ;  /* 0x000000020c397824 */ /* 0x040fe200078e0235 */
[-C--:B------:R-:W-:Y:S01]  /*8060*/  LEA.HI.X.SX32 R49, R49, R14.reuse, 0x1, P2 ;  /* 0x0000000e31317211 */ /* 0x080fe200010f0eff */
[----:B------:R1:W-:Y:S01]  /*8070*/  STG.E.U8 desc[UR12][R36.64], R34 ;  /* 0x0000002224007986 */ /* 0x0003e2000c10110c */
[-C--:B------:R-:W-:Y:S01]  /*8080*/  LEA.HI.X.SX32 R51, R55, R14.reuse, 0x1, P3 ;  /* 0x0000000e37337211 */ /* 0x080fe200018f0eff */
[----:B---3--:R-:W-:Y:S01]  /*8090*/  IMAD R45, R12, 0x2, R57 ;  /* 0x000000020c2d7824 */ /* 0x008fe200078e0239 */
[CC--:B------:R-:W-:Y:S01]  /*80a0*/  IADD3 R38, P2, PT, R53.reuse, R13.reuse, RZ ;  /* 0x0000000d35267210 */ /* 0x0c0fe20007f5e0ff */
[----:B------:R3:W-:Y:S01]  /*80b0*/  STG.E.U8 desc[UR12][R48.64], R32 ;  /* 0x0000002030007986 */ /* 0x0007e2000c10110c */
[----:B--2---:R-:W-:Y:S01]  /*80c0*/  FFMA R42, R44, 0.69314718246459960938, R3 ;  /* 0x3f3172182c2a7823 */ /* 0x004fe20000000003 */
[C---:B------:R-:W-:Y:S01]  /*80d0*/  IMAD R55, R12.reuse, 0x2, R45 ;  /* 0x000000020c377824 */ /* 0x040fe200078e022d */
[-C--:B------:R-:W-:Y:S01]  /*80e0*/  LEA.HI.X.SX32 R39, R53, R14.reuse, 0x1, P2 ;  /* 0x0000000e35277211 */ /* 0x080fe200010f0eff */
[----:B------:R2:W-:Y:S01]  /*80f0*/  STG.E.U8 desc[UR12][R50.64], R33 ;  /* 0x0000002132007986 */ /* 0x0005e2000c10110c */
[-C--:B------:R-:W-:Y:S01]  /*8100*/  IADD3 R40, P2, PT, R57, R13.reuse, RZ ;  /* 0x0000000d39287210 */ /* 0x080fe20007f5e0ff */
[C---:B------:R-:W-:Y:S01]  /*8110*/  IMAD R53, R12.reuse, 0x2, R55 ;  /* 0x000000020c357824 */ /* 0x040fe200078e0237 */
[-C--:B0-----:R-:W-:Y:S01]  /*8120*/  IADD3 R46, P3, PT, R45, R13.reuse, RZ ;  /* 0x0000000d2d2e7210 */ /* 0x081fe20007f7e0ff */
[----:B------:R0:W-:Y:S01]  /*8130*/  STG.E.U8 desc[UR12][R38.64], R30 ;  /* 0x0000001e26007986 */ /* 0x0001e2000c10110c */
[-C--:B------:R-:W-:Y:S01]  /*8140*/  LEA.HI.X.SX32 R41, R57, R14.reuse, 0x1, P2 ;  /* 0x0000000e39297211 */ /* 0x080fe200010f0eff */
[----:B------:R-:W-:Y:S01]  /*8150*/  IMAD R59, R12, 0x2, R53 ;  /* 0x000000020c3b7824 */ /* 0x000fe200078e0235 */
[----:B------:R-:W-:Y:S01]  /*8160*/  LEA.HI.X.SX32 R47, R45, R14, 0x1, P3 ;  /* 0x0000000e2d2f7211 */ /* 0x000fe200018f0eff */
[----:B------:R-:W-:Y:S01]  /*8170*/  IMAD.SHL.U32 R3, R70, 0x4, RZ ;  /* 0x0000000446037824 */ /* 0x000fe200078e00ff */
[-C--:B-1----:R-:W-:Y:S01]  /*8180*/  IADD3 R34, P2, PT, R55, R13.reuse, RZ ;  /* 0x0000000d37227210 */ /* 0x082fe20007f5e0ff */
[----:B------:R-:W-:Y:S01]  /*8190*/  IMAD R57, R12, 0x2, R59 ;  /* 0x000000020c397824 */ /* 0x000fe200078e023b */
[----:B------:R1:W-:Y:S01]  /*81a0*/  STG.E.U8 desc[UR12][R40.64], R29 ;  /* 0x0000001d28007986 */ /* 0x0003e2000c10110c */
[----:B------:R-:W-:-:S02]  /*81b0*/  IADD3 R36, P3, PT, R59, R13, RZ ;  /* 0x0000000d3b247210 */ /* 0x000fc40007f7e0ff */
[C---:B------:R-:W-:Y:S01]  /*81c0*/  IMAD R45, R12.reuse, 0x2, R57 ;  /* 0x000000020c2d7824 */ /* 0x040fe200078e0239 */
[-C--:B------:R-:W-:Y:S01]  /*81d0*/  LEA.HI.X.SX32 R35, R55, R14.reuse, 0x1, P2 ;  /* 0x0000000e37237211 */ /* 0x080fe200010f0eff */
[----:B------:R4:W-:Y:S01]  /*81e0*/  STG.E.U8 desc[UR12][R46.64], R31 ;  /* 0x0000001f2e007986 */ /* 0x0009e2000c10110c */
[-C--:B---3--:R-:W-:Y:S01]  /*81f0*/  IADD3 R32, P2, PT, R53, R13.reuse, RZ ;  /* 0x0000000d35207210 */ /* 0x088fe20007f5e0ff */
[C---:B------:R-:W-:Y:S01]  /*8200*/  IMAD R49, R12.reuse, 0x2, R45 ;  /* 0x000000020c317824 */ /* 0x040fe200078e022d */
[-C--:B------:R-:W-:Y:S01]  /*8210*/  LEA.HI.X.SX32 R37, R59, R14.reuse, 0x1, P3 ;  /* 0x0000000e3b257211 */ /* 0x080fe200018f0eff */
[----:B------:R3:W-:Y:S01]  /*8220*/  STG.E.U8 desc[UR12][R34.64], R28 ;  /* 0x0000001c22007986 */ /* 0x0007e2000c10110c */
[-C--:B--2---:R-:W-:Y:S01]  /*8230*/  LEA.HI.X.SX32 R33, R53, R14.reuse, 0x1, P2 ;  /* 0x0000000e35217211 */ /* 0x084fe200010f0eff */
[C---:B------:R-:W-:Y:S01]  /*8240*/  IMAD R51, R12.reuse, 0x2, R49 ;  /* 0x000000020c337824 */ /* 0x040fe200078e0231 */
[-C--:B0-----:R-:W-:Y:S02]  /*8250*/  IADD3 R38, P2, PT, R57, R13.reuse, RZ ;  /* 0x0000000d39267210 */ /* 0x081fe40007f5e0ff */
[-C--:B-1----:R-:W-:Y:S01]  /*8260*/  IADD3 R40, P3, PT, R49, R13.reuse, RZ ;  /* 0x0000000d31287210 */ /* 0x082fe20007f7e0ff */
[C---:B------:R-:W-:Y:S01]  /*8270*/  IMAD R53, R12.reuse, 0x2, R51 ;  /* 0x000000020c357824 */ /* 0x040fe200078e0233 */
[-C--:B------:R-:W-:Y:S01]  /*8280*/  LEA.HI.X.SX32 R39, R57, R14.reuse, 0x1, P2 ;  /* 0x0000000e39277211 */ /* 0x080fe200010f0eff */
[----:B------:R0:W-:Y:S01]  /*8290*/  STG.E.U8 desc[UR12][R32.64], R26 ;  /* 0x0000001a20007986 */ /* 0x0001e2000c10110c */
[-C--:B------:R-:W-:Y:S01]  /*82a0*/  IADD3 R30, P2, PT, R45, R13.reuse, RZ ;  /* 0x0000000d2d1e7210 */ /* 0x080fe20007f5e0ff */
[C---:B------:R-:W-:Y:S01]  /*82b0*/  IMAD R55, R12.reuse, 0x2, R53 ;  /* 0x000000020c377824 */ /* 0x040fe200078e0235 */
[-C--:B------:R-:W-:Y:S01]  /*82c0*/  LEA.HI.X.SX32 R41, R49, R14.reuse, 0x1, P3 ;  /* 0x0000000e31297211 */ /* 0x080fe200018f0eff */
[----:B------:R1:W-:Y:S01]  /*82d0*/  STG.E.U8 desc[UR12][R36.64], R27 ;  /* 0x0000001b24007986 */ /* 0x0003e2000c10110c */
[-C--:B----4-:R-:W-:Y:S01]  /*82e0*/  LEA.HI.X.SX32 R31, R45, R14.reuse, 0x1, P2 ;  /* 0x0000000e2d1f7211 */ /* 0x090fe200010f0eff */
[C---:B------:R-:W-:Y:S01]  /*82f0*/  IMAD R47, R12.reuse, 0x2, R55 ;  /* 0x000000020c2f7824 */ /* 0x040fe200078e0237 */
[CC--:B---3--:R-:W-:Y:S01]  /*8300*/  IADD3 R28, P2, PT, R51.reuse, R13.reuse, RZ ;  /* 0x0000000d331c7210 */ /* 0x0c8fe20007f5e0ff */
[----:B------:R-:W-:Y:S02]  /*8310*/  STG.E.U8 desc[UR12][R38.64], R25 ;  /* 0x0000001926007986 */ /* 0x000fe4000c10110c */
[C---:B------:R-:W-:Y:S01]  /*8320*/  IMAD R57, R12.reuse, 0x2, R47 ;  /* 0x000000020c397824 */ /* 0x040fe200078e022f */
[-C--:B------:R-:W-:Y:S01]  /*8330*/  LEA.HI.X.SX32 R29, R51, R14.reuse, 0x1, P2 ;  /* 0x0000000e331d7211 */ /* 0x080fe200010f0eff */
[----:B------:R2:W-:Y:S01]  /*8340*/  STG.E.U8 desc[UR12][R30.64], R24 ;  /* 0x000000181e007986 */ /* 0x0005e2000c10110c */
[-C--:B0-----:R-:W-:Y:S01]  /*8350*/  IADD3 R26, P2, PT, R53, R13.reuse, RZ ;  /* 0x0000000d351a7210 */ /* 0x081fe20007f5e0ff */
[C---:B------:R-:W-:Y:S01]  /*8360*/  IMAD R35, R12.reuse, 0x2, R57 ;  /* 0x000000020c237824 */ /* 0x040fe200078e0239 */
[-C--:B------:R-:W-:Y:S01]  /*8370*/  IADD3 R32, P3, PT, R55, R13.reuse, RZ ;  /* 0x0000000d37207210 */ /* 0x080fe20007f7e0ff */
[----:B------:R-:W-:Y:S01]  /*8380*/  STG.E.U8 desc[UR12][R40.64], R4 ;  /* 0x0000000428007986 */ /* 0x000fe2000c10110c */
[-C--:B-1----:R-:W-:Y:S01]  /*8390*/  LEA.HI.X.SX32 R27, R53, R14.reuse, 0x1, P2 ;  /* 0x0000000e351b7211 */ /* 0x082fe200010f0eff */
[C---:B------:R-:W-:Y:S01]  /*83a0*/  IMAD R45, R12.reuse, 0x2, R35 ;  /* 0x000000020c2d7824 */ /* 0x040fe200078e0223 */
[----:B------:R-:W-:Y:S01]  /*83b0*/  LEA.HI.X.SX32 R33, R55, R14, 0x1, P3 ;  /* 0x0000000e37217211 */ /* 0x000fe200018f0eff */
[----:B------:R0:W-:Y:S02]  /*83c0*/  STG.E.U8 desc[UR12][R28.64], R5 ;  /* 0x000000051c007986 */ /* 0x0001e4000c10110c */
[C---:B------:R-:W-:Y:S01]  /*83d0*/  IMAD R37, R12.reuse, 0x2, R45 ;  /* 0x000000020c257824 */ /* 0x040fe200078e022d */
[-C--:B------:R-:W-:Y:S01]  /*83e0*/  IADD3 R34, P3, PT, R45, R13.reuse, RZ ;  /* 0x0000000d2d227210 */ /* 0x080fe20007f7e0ff */
[----:B------:R1:W-:Y:S01]  /*83f0*/  STG.E.U8 desc[UR12][R26.64], R6 ;  /* 0x000000061a007986 */ /* 0x0003e2000c10110c */
[----:B--2---:R-:W-:Y:S01]  /*8400*/  IADD3 R24, P2, PT, R47, R13, RZ ;  /* 0x0000000d2f187210 */ /* 0x004fe20007f5e0ff */
[----:B------:R-:W-:-:S02]  /*8410*/  IMAD R49, R12, 0x2, R37 ;  /* 0x000000020c317824 */ /* 0x000fc400078e0225 */
[----:B------:R-:W-:Y:S01]  /*8420*/  STG.E.U8 desc[UR12][R32.64], R7 ;  /* 0x0000000720007986 */ /* 0x000fe2000c10110c */
[-C--:B------:R-:W-:Y:S01]  /*8430*/  LEA.HI.X.SX32 R25, R47, R14.reuse, 0x1, P2 ;  /* 0x0000000e2f197211 */ /* 0x080fe200010f0eff */
[C---:B------:R-:W-:Y:S01]  /*8440*/  IMAD R39, R12.reuse, 0x2, R49 ;  /* 0x000000020c277824 */ /* 0x040fe200078e0231 */
[CC--:B------:R-:W-:Y:S01]  /*8450*/  IADD3 R30, P2, PT, R57.reuse, R13.reuse, RZ ;  /* 0x0000000d391e7210 */ /* 0x0c0fe20007f5e0ff */
[----:B------:R-:W2:Y:S02]  /*8460*/  LDS.128 R4, [R19] ;  /* 0x0000000013047984 */ /* 0x000ea40000000c00 */
[C---:B------:R-:W-:Y:S01]  /*8470*/  IMAD R51, R12.reuse, 0x2, R39 ;  /* 0x000000020c337824 */ /* 0x040fe200078e0227 */
[----:B------:R-:W-:Y:S01]  /*8480*/  LEA.HI.X.SX32 R31, R57, R14, 0x1, P2 ;  /* 0x0000000e391f7211 */ /* 0x000fe200010f0eff */
[----:B------:R3:W-:Y:S01]  /*8490*/  STG.E.U8 desc[UR12][R24.64], R21 ;  /* 0x0000001518007986 */ /* 0x0007e2000c10110c */
[----:B0-----:R-:W-:Y:S01]  /*84a0*/  IADD3 R28, P2, PT, R35, R13, RZ ;  /* 0x0000000d231c7210 */ /* 0x001fe20007f5e0ff */
[----:B------:R-:W-:-:S02]  /*84b0*/  IMAD R41, R12, 0x2, R51 ;  /* 0x000000020c297824 */ /* 0x000fc400078e0233 */
[----:B------:R0:W-:Y:S01]  /*84c0*/  STG.E.U8 desc[UR12][R30.64], R20 ;  /* 0x000000141e007986 */ /* 0x0001e2000c10110c */
[-C--:B------:R-:W-:Y:S01]  /*84d0*/  LEA.HI.X.SX32 R29, R35, R14.reuse, 0x1, P2 ;  /* 0x0000000e231d7211 */ /* 0x080fe200010f0eff */
[C---:B------:R-:W-:Y:S01]  /*84e0*/  IMAD R47, R12.reuse, 0x2, R41 ;  /* 0x000000020c2f7824 */ /* 0x040fe200078e0229 */
[-C--:B------:R-:W-:Y:S02]  /*84f0*/  LEA.HI.X.SX32 R35, R45, R14.reuse, 0x1, P3 ;  /* 0x0000000e2d237211 */ /* 0x080fe400018f0eff */
[-C--:B-1----:R-:W-:Y:S01]  /*8500*/  IADD3 R26, P2, PT, R37, R13.reuse, RZ ;  /* 0x0000000d251a7210 */ /* 0x082fe20007f5e0ff */
[C---:B------:R-:W-:Y:S01]  /*8510*/  IMAD R53, R12.reuse, 0x2, R47 ;  /* 0x000000020c357824 */ /* 0x040fe200078e022f */
[----:B------:R1:W-:Y:S01]  /*8520*/  STG.E.U8 desc[UR12][R28.64], R22 ;  /* 0x000000161c007986 */ /* 0x0003e2000c10110c */
[-C--:B---3--:R-:W-:Y:S02]  /*8530*/  IADD3 R24, P3, PT, R49, R13.reuse, RZ ;  /* 0x0000000d31187210 */ /* 0x088fe40007f7e0ff */
[C---:B------:R-:W-:Y:S01]  /*8540*/  IMAD R55, R12.reuse, 0x2, R53 ;  /* 0x000000020c377824 */ /* 0x040fe200078e0235 */
[-C--:B------:R-:W-:Y:S01]  /*8550*/  LEA.HI.X.SX32 R27, R37, R14.reuse, 0x1, P2 ;  /* 0x0000000e251b7211 */ /* 0x080fe200010f0eff */
[----:B------:R3:W-:Y:S01]  /*8560*/  STG.E.U8 desc[UR12][R34.64], R23 ;  /* 0x0000001722007986 */ /* 0x0007e2000c10110c */
[-C--:B------:R-:W-:Y:S01]  /*8570*/  LEA.HI.X.SX32 R25, R49, R14.reuse, 0x1, P3 ;  /* 0x0000000e31197211 */ /* 0x080fe200018f0eff */
[C---:B------:R-:W-:Y:S01]  /*8580*/  IMAD R45, R12.reuse, 0x2, R55 ;  /* 0x000000020c2d7824 */ /* 0x040fe200078e0237 */
[-C--:B0-----:R-:W-:Y:S01]  /*8590*/  IADD3 R30, P2, PT, R39, R13.reuse, RZ ;  /* 0x0000000d271e7210 */ /* 0x081fe20007f5e0ff */
[----:B------:R-:W-:Y:S01]  /*85a0*/  STG.E.U8 desc[UR12][R26.64], R8 ;  /* 0x000000081a007986 */ /* 0x000fe2000c10110c */
[-C--:B------:R-:W-:Y:S01]  /*85b0*/  IADD3 R20, P4, PT, R41, R13.reuse, RZ ;  /* 0x0000000d29147210 */ /* 0x080fe20007f9e0ff */
[C---:B------:R-:W-:Y:S01]  /*85c0*/  IMAD R57, R12.reuse, 0x2, R45 ;  /* 0x000000020c397824 */ /* 0x040fe200078e022d */
[----:B-1----:R-:W-:Y:S01]  /*85d0*/  IADD3 R28, P3, PT, R51, R13, RZ ;  /* 0x0000000d331c7210 */ /* 0x002fe20007f7e0ff */
[----:B------:R-:W-:Y:S01]  /*85e0*/  STG.E.U8 desc[UR12][R24.64], R9 ;  /* 0x0000000918007986 */ /* 0x000fe2000c10110c */
[-C--:B------:R-:W-:Y:S01]  /*85f0*/  LEA.HI.X.SX32 R31, R39, R14.reuse, 0x1, P2 ;  /* 0x0000000e271f7211 */ /* 0x080fe200010f0eff */
[----:B------:R-:W-:Y:S01]  /*8600*/  IMAD R59, R12, 0x2, R57 ;  /* 0x000000020c3b7824 */ /* 0x000fe200078e0239 */
[----:B------:R-:W-:-:S02]  /*8610*/  LEA.HI.X.SX32 R29, R51, R14, 0x1, P3 ;  /* 0x0000000e331d7211 */ /* 0x000fc400018f0eff */
[-C--:B------:R-:W-:Y:S01]  /*8620*/  IADD3 R32, P3, PT, R53, R13.reuse, RZ ;  /* 0x0000000d35207210 */ /* 0x080fe20007f7e0ff */
[C---:B------:R-:W-:Y:S01]  /*8630*/  IMAD R49, R12.reuse, 0x2, R59 ;  /* 0x000000020c317824 */ /* 0x040fe200078e023b */
[-C--:B---3--:R-:W-:Y:S01]  /*8640*/  IADD3 R34, P2, PT, R47, R13.reuse, RZ ;  /* 0x0000000d2f227210 */ /* 0x088fe20007f5e0ff */
[----:B------:R0:W-:Y:S01]  /*8650*/  STG.E.U8 desc[UR12][R30.64], R16 ;  /* 0x000000101e007986 */ /* 0x0001e2000c10110c */
[-C--:B------:R-:W-:Y:S01]  /*8660*/  LEA.HI.X.SX32 R33, R53, R14.reuse, 0x1, P3 ;  /* 0x0000000e35217211 */ /* 0x080fe200018f0eff */
[C---:B------:R-:W-:Y:S01]  /*8670*/  IMAD R61, R12.reuse, 0x2, R49 ;  /* 0x000000020c3d7824 */ /* 0x040fe200078e0231 */
[-C--:B------:R-:W-:Y:S01]  /*8680*/  LEA.HI.X.SX32 R21, R41, R14.reuse, 0x1, P4 ;  /* 0x0000000e29157211 */ /* 0x080fe200020f0eff */
[----:B------:R1:W-:Y:S01]  /*8690*/  STG.E.U8 desc[UR12][R28.64], R15 ;  /* 0x0000000f1c007986 */ /* 0x0003e2000c10110c */
[-C--:B------:R-:W-:Y:S01]  /*86a0*/  IADD3 R22, P4, PT, R55, R13.reuse, RZ ;  /* 0x0000000d37167210 */ /* 0x080fe20007f9e0ff */
[C---:B------:R-:W-:Y:S01]  /*86b0*/  IMAD R19, R12.reuse, 0x2, R61 ;  /* 0x000000020c137824 */ /* 0x040fe200078e023d */
[-C--:B------:R-:W-:Y:S01]  /*86c0*/  LEA.HI.X.SX32 R35, R47, R14.reuse, 0x1, P2 ;  /* 0x0000000e2f237211 */ /* 0x080fe200010f0eff */
[----:B------:R-:W-:Y:S01]  /*86d0*/  STG.E.U8 desc[UR12][R20.64], R10 ;  /* 0x0000000a14007986 */ /* 0x000fe2000c10110c */
        /* <DEDUP_REMOVED lines=11> */
[----:B------:R3:W-:Y:S01]  /*8790*/  STG.E.U8 desc[UR12][R22.64], R18 ;  /* 0x0000001216007986 */ /* 0x0007e2000c10110c */
[-C--:B------:R-:W-:Y:S01]  /*87a0*/  IADD3 R46, P4, PT, R19, R13.reuse, RZ ;  /* 0x0000000d132e7210 */ /* 0x080fe20007f9e0ff */
[C---:B------:R-:W-:Y:S01]  /*87b0*/  IMAD R45, R12.reuse, 0x2, R65 ;  /* 0x000000020c2d7824 */ /* 0x040fe200078e0241 */
[----:B------:R-:W-:Y:S01]  /*87c0*/  LEA.HI.X.SX32 R39, R57, R14, 0x1, P3 ;  /* 0x0000000e39277211 */ /* 0x000fe200018f0eff */
[----:B0-----:R-:W0:Y:S01]  /*87d0*/  LDC.64 R30, c[0x0][0x3a0] ;  /* 0x0000e800ff1e7b82 */ /* 0x001e220000000a00 */
[-C--:B------:R-:W-:Y:S01]  /*87e0*/  IADD3 R50, P2, PT, R49, R13.reuse, RZ ;  /* 0x0000000d31327210 */ /* 0x080fe20007f5e0ff */
[----:B------:R-:W-:Y:S01]  /*87f0*/  IMAD R59, R12, 0x2, R45 ;  /* 0x000000020c3b7824 */ /* 0x000fe200078e022d */
[----:B------:R-:W-:-:S02]  /*8800*/  IADD3 R48, P3, PT, R61, R13, RZ ;  /* 0x0000000d3d307210 */ /* 0x000fc40007f7e0ff */
[-C--:B------:R-:W-:Y:S01]  /*8810*/  LEA.HI.X.SX32 R47, R19, R14.reuse, 0x1, P4 ;  /* 0x0000000e132f7211 */ /* 0x080fe200020f0eff */
[C---:B------:R-:W-:Y:S01]  /*8820*/  IMAD R19, R12.reuse, 0x2, R59 ;  /* 0x000000020c137824 */ /* 0x040fe200078e023b */
[-C--:B------:R-:W-:Y:S02]  /*8830*/  LEA.HI.X.SX32 R51, R49, R14.reuse, 0x1, P2 ;  /* 0x0000000e31337211 */ /* 0x080fe400010f0eff */
[-C--:B------:R-:W-:Y:S01]  /*8840*/  LEA.HI.X.SX32 R49, R61, R14.reuse, 0x1, P3 ;  /* 0x0000000e3d317211 */ /* 0x080fe200018f0eff */
[----:B------:R-:W-:Y:S01]  /*8850*/  IMAD R67, R12, 0x2, R19 ;  /* 0x000000020c437824 */ /* 0x000fe200078e0213 */
[-C--:B------:R-:W-:Y:S02]  /*8860*/  IADD3 R54, P3, PT, R53, R13.reuse, RZ ;  /* 0x0000000d35367210 */ /* 0x080fe40007f7e0ff */
[----:B------:R-:W-:Y:S02]  /*8870*/  IADD3 R52, P4, PT, R65, R13, RZ ;  /* 0x0000000d41347210 */ /* 0x000fe40007f9e0ff */
[----:B------:R-:W-:-:S02]  /*8880*/  LEA.HI.X.SX32 R55, R53, R14, 0x1, P3 ;  /* 0x0000000e35377211 */ /* 0x000fc400018f0eff */
[-C--:B------:R-:W-:Y:S01]  /*8890*/  LEA.HI.X.SX32 R53, R65, R14.reuse, 0x1, P4 ;  /* 0x0000000e41357211 */ /* 0x080fe200020f0eff */
[C---:B------:R-:W-:Y:S01]  /*88a0*/  IMAD R65, R12.reuse, 0x2, R67 ;  /* 0x000000020c417824 */ /* 0x040fe200078e0243 */
[-C--:B------:R-:W-:Y:S02]  /*88b0*/  IADD3 R60, P4, PT, R19, R13.reuse, RZ ;  /* 0x0000000d133c7210 */ /* 0x080fe40007f9e0ff */
[-C--:B------:R-:W-:Y:S01]  /*88c0*/  IADD3 R56, P2, PT, R63, R13.reuse, RZ ;  /* 0x0000000d3f387210 */ /* 0x080fe20007f5e0ff */
[C---:B------:R-:W-:Y:S01]  /*88d0*/  IMAD R71, R12.reuse, 0x2, R65 ;  /* 0x000000020c477824 */ /* 0x040fe200078e0241 */
[-C--:B------:R-:W-:Y:S02]  /*88e0*/  LEA.HI.X.SX32 R61, R19, R14.reuse, 0x1, P4 ;  /* 0x0000000e133d7211 */ /* 0x080fe400020f0eff */
[----:B------:R-:W-:Y:S01]  /*88f0*/  LEA.HI.X.SX32 R57, R63, R14, 0x1, P2 ;  /* 0x0000000e3f397211 */ /* 0x000fe200010f0eff */
[----:B------:R-:W-:Y:S01]  /*8900*/  IMAD R19, R12, 0x2, R71 ;  /* 0x000000020c137824 */ /* 0x000fe200078e0247 */
[----:B------:R-:W-:-:S02]  /*8910*/  IADD3 R62, P2, PT, R45, R13, RZ ;  /* 0x0000000d2d3e7210 */ /* 0x000fc40007f5e0ff */
[-C--:B------:R-:W-:Y:S02]  /*8920*/  IADD3 R58, P3, PT, R59, R13.reuse, RZ ;  /* 0x0000000d3b3a7210 */ /* 0x080fe40007f7e0ff */
[-C--:B------:R-:W-:Y:S02]  /*8930*/  IADD3 R12, P5, PT, R19, R13.reuse, RZ ;  /* 0x0000000d130c7210 */ /* 0x080fe40007fbe0ff */
[-C--:B------:R-:W-:Y:S02]  /*8940*/  LEA.HI.X.SX32 R63, R45, R14.reuse, 0x1, P2 ;  /* 0x0000000e2d3f7211 */ /* 0x080fe400010f0eff */
[----:B------:R-:W-:Y:S02]  /*8950*/  LEA.HI.X.SX32 R59, R59, R14, 0x1, P3 ;  /* 0x0000000e3b3b7211 */ /* 0x000fe400018f0eff */
[-C--:B------:R-:W-:Y:S02]  /*8960*/  IADD3 R68, P2, PT, R67, R13.reuse, RZ ;  /* 0x0000000d43447210 */ /* 0x080fe40007f5e0ff */
[----:B------:R-:W-:-:S02]  /*8970*/  IADD3 R64, P3, PT, R65, R13, RZ ;  /* 0x0000000d41407210 */ /* 0x000fc40007f7e0ff */
[----:B------:R-:W-:Y:S02]  /*8980*/  IADD3 R66, P4, PT, R71, R13, RZ ;  /* 0x0000000d47427210 */ /* 0x000fe40007f9e0ff */
[----:B------:R-:W-:Y:S02]  /*8990*/  LEA.HI.X.SX32 R13, R19, R14, 0x1, P5 ;  /* 0x0000000e130d7211 */ /* 0x000fe400028f0eff */
[----:B--2---:R-:W-:Y:S02]  /*89a0*/  PRMT R75, R4, 0x7770, RZ ;  /* 0x00007770044b7816 */ /* 0x004fe400000000ff */
[C---:B------:R-:W-:Y:S02]  /*89b0*/  PRMT R19, R5.reuse, 0x7773, RZ ;  /* 0x0000777305137816 */ /* 0x040fe400000000ff */
[C---:B------:R-:W-:Y:S01]  /*89c0*/  PRMT R25, R5.reuse, 0x7772, RZ ;  /* 0x0000777205197816 */ /* 0x040fe200000000ff */
[----:B------:R2:W-:Y:S01]  /*89d0*/  STG.E.U8 desc[UR12][R40.64], R75 ;  /* 0x0000004b28007986 */ /* 0x0005e2000c10110c */
[----:B------:R-:W-:-:S02]  /*89e0*/  PRMT R27, R5, 0x7771, RZ ;  /* 0x00007771051b7816 */ /* 0x000fc400000000ff */
[----:B-1----:R-:W-:Y:S02]  /*89f0*/  PRMT R29, R5, 0x7770, RZ ;  /* 0x00007770051d7816 */ /* 0x002fe400000000ff */
[----:B---3--:R-:W-:Y:S02]  /*8a00*/  PRMT R23, R6, 0x7770, RZ ;  /* 0x0000777006177816 */ /* 0x008fe400000000ff */
[C---:B------:R-:W-:Y:S01]  /*8a10*/  PRMT R5, R7.reuse, 0x7773, RZ ;  /* 0x0000777307057816 */ /* 0x040fe200000000ff */
[----:B------:R2:W-:Y:S01]  /*8a20*/  STG.E.U8 desc[UR12][R38.64], R29 ;  /* 0x0000001d26007986 */ /* 0x0005e2000c10110c */
[C---:B------:R-:W-:Y:S02]  /*8a30*/  PRMT R11, R7.reuse, 0x7772, RZ ;  /* 0x00007772070b7816 */ /* 0x040fe400000000ff */
[C---:B------:R-:W-:Y:S01]  /*8a40*/  PRMT R17, R7.reuse, 0x7771, RZ ;  /* 0x0000777107117816 */ /* 0x040fe200000000ff */
[----:B------:R2:W-:Y:S01]  /*8a50*/  STG.E.U8 desc[UR12][R36.64], R23 ;  /* 0x0000001724007986 */ /* 0x0005e2000c10110c */
[----:B------:R-:W-:-:S02]  /*8a60*/  PRMT R7, R7, 0x7770, RZ ;  /* 0x0000777007077816 */ /* 0x000fc400000000ff */
[----:B------:R-:W-:Y:S02]  /*8a70*/  PRMT R73, R4, 0x7771, RZ ;  /* 0x0000777104497816 */ /* 0x000fe400000000ff */
[-C--:B------:R-:W-:Y:S01]  /*8a80*/  LEA.HI.X.SX32 R69, R67, R14.reuse, 0x1, P2 ;  /* 0x0000000e43457211 */ /* 0x080fe200010f0eff */
[----:B------:R2:W-:Y:S01]  /*8a90*/  STG.E.U8 desc[UR12][R50.64], R7 ;  /* 0x0000000732007986 */ /* 0x0005e2000c10110c */
[----:B------:R-:W-:Y:S02]  /*8aa0*/  PRMT R21, R6, 0x7771, RZ ;  /* 0x0000777106157816 */ /* 0x000fe400000000ff */
[-C--:B------:R-:W-:Y:S01]  /*8ab0*/  LEA.HI.X.SX32 R67, R71, R14.reuse, 0x1, P4 ;  /* 0x0000000e47437211 */ /* 0x080fe200020f0eff */
[----:B------:R2:W-:Y:S01]  /*8ac0*/  STG.E.U8 desc[UR12][R48.64], R73 ;  /* 0x0000004930007986 */ /* 0x0005e2000c10110c */
[----:B------:R-:W-:Y:S02]  /*8ad0*/  PRMT R71, R4, 0x7772, RZ ;  /* 0x0000777204477816 */ /* 0x000fe400000000ff */
[----:B------:R-:W-:Y:S01]  /*8ae0*/  PRMT R15, R6, 0x7772, RZ ;  /* 0x00007772060f7816 */ /* 0x000fe200000000ff */
[----:B------:R2:W-:Y:S01]  /*8af0*/  STG.E.U8 desc[UR12][R46.64], R27 ;  /* 0x0000001b2e007986 */ /* 0x0005e2000c10110c */
[----:B------:R-:W-:Y:S01]  /*8b00*/  PRMT R45, R4, 0x7773, RZ ;  /* 0x00007773042d7816 */ /* 0x000fe200000000ff */
[----:B------:R-:W-:Y:S01]  /*8b10*/  IMAD.HI R4, R70, 0x4, RZ ;  /* 0x0000000446047827 */ /* 0x000fe200078e02ff */
[----:B------:R-:W-:Y:S01]  /*8b20*/  LEA.HI.X.SX32 R65, R65, R14, 0x1, P3 ;  /* 0x0000000e41417211 */ /* 0x000fe200018f0eff */
[----:B------:R2:W-:Y:S01]  /*8b30*/  STG.E.U8 desc[UR12][R56.64], R21 ;  /* 0x0000001538007986 */ /* 0x0005e2000c10110c */
[----:B------:R-:W-:Y:S01]  /*8b40*/  PRMT R9, R6, 0x7773, RZ ;  /* 0x0000777306097816 */ /* 0x000fe200000000ff */
[----:B------:R-:W-:Y:S01]  /*8b50*/  IMAD.SHL.U32 R6, R76, 0x2, RZ ;  /* 0x000000024c067824 */ /* 0x000fe200078e00ff */
[----:B0-----:R-:W-:Y:S01]  /*8b60*/  IADD3 R2, P1, P2, R3, UR7, R30 ;  /* 0x0000000703027c10 */ /* 0x001fe2000fa3e01e */
[----:B------:R2:W-:Y:S03]  /*8b70*/  STG.E.U8 desc[UR12][R54.64], R17 ;  /* 0x0000001136007986 */ /* 0x0005e6000c10110c */
[----:B------:R-:W-:Y:S01]  /*8b80*/  LOP3.LUT R6, R6, 0x3f8, RZ, 0xc0, !PT ;  /* 0x000003f806067812 */ /* 0x000fe200078ec0ff */
[----:B------:R2:W-:Y:S01]  /*8b90*/  STG.E.U8 desc[UR12][R52.64], R71 ;  /* 0x0000004734007986 */ /* 0x0005e2000c10110c */
[----:B------:R-:W-:-:S03]  /*8ba0*/  IADD3.X R3, PT, PT, R4, UR5, R31, P1, P2 ;  /* 0x0000000504037c10 */ /* 0x000fc60008fe441f */
[----:B------:R2:W-:Y:S04]  /*8bb0*/  STG.E.U8 desc[UR12][R62.64], R25 ;  /* 0x000000193e007986 */ /* 0x0005e8000c10110c */
[----:B------:R2:W-:Y:S04]  /*8bc0*/  STG.E.U8 desc[UR12][R58.64], R15 ;  /* 0x0000000f3a007986 */ /* 0x0005e8000c10110c */
[----:B------:R2:W-:Y:S04]  /*8bd0*/  STG.E.U8 desc[UR12][R60.64], R11 ;  /* 0x0000000b3c007986 */ /* 0x0005e8000c10110c */
[----:B------:R2:W-:Y:S04]  /*8be0*/  STG.E.U8 desc[UR12][R68.64], R45 ;  /* 0x0000002d44007986 */ /* 0x0005e8000c10110c */
[----:B------:R2:W-:Y:S04]  /*8bf0*/  STG.E.U8 desc[UR12][R64.64], R19 ;  /* 0x0000001340007986 */ /* 0x0005e8000c10110c */
[----:B------:R2:W-:Y:S04]  /*8c00*/  STG.E.U8 desc[UR12][R66.64], R9 ;  /* 0x0000000942007986 */ /* 0x0005e8000c10110c */
[----:B------:R2:W-:Y:S01]  /*8c10*/  STG.E.U8 desc[UR12][R12.64], R5 ;  /* 0x000000050c007986 */ /* 0x0005e2000c10110c */
[----:B------:R-:W-:Y:S06]  /*8c20*/  BAR.SYNC.DEFER_BLOCKING 0x0 ;  /* 0x0000000000007b1d */ /* 0x000fec0000010000 */
[----:B------:R2:W-:Y:S02]  /*8c30*/  STS.64 [R6+UR6], R42 ;  /* 0x0000002a06007988 */ /* 0x0005e40008000a06 */
[----:B------:R-:W-:Y:S06]  /*8c40*/  BAR.SYNC.DEFER_BLOCKING 0x0 ;  /* 0x0000000000007b1d */ /* 0x000fec0000010000 */
[----:B------:R-:W-:Y:S05]  /*8c50*/  @P0 EXIT ;  /* 0x000000000000094d */ /* 0x000fea0003800000 */
[----:B--2---:R-:W0:Y:S04]  /*8c60*/  LDS R5, [R0] ;  /* 0x0000000000057984 */ /* 0x004e280000000800 */
[----:B0-----:R-:W-:Y:S01]  /*8c70*/  STG.E desc[UR12][R2.64], R5 ;  /* 0x0000000502007986 */ /* 0x001fe2000c10190c */
[----:B------:R-:W-:Y:S05]  /*8c80*/  EXIT ;  /* 0x000000000000794d */ /* 0x000fea0003800000 */
.L_x_2:
[----:B------:R-:W-:-:S00]  /*8c90*/  BRA `(.L_x_2) ;  /* 0xfffffffc00fc7947 */ /* 0x000fc0000383ffff */
[----:B------:R-:W-:-:S00]  /*8ca0*/  NOP ;  /* 0x0000000000007918 */ /* 0x000fc00000000000 */
        /* <DEDUP_REMOVED lines=13> */
.L_x_3:


//--------------------- .nv.global.init           --------------------------
	.section	.nv.global.init,"aw",@progbits
.nv.global.init:
	.type		_$_str,@object
	.size		_$_str,(.L_0 - _$_str)
_$_str:
        /*0000*/ 	.byte	0x5f, 0x5f, 0x43, 0x55, 0x44, 0x41, 0x5f, 0x46, 0x54, 0x5a, 0x00
.L_0:


//--------------------- .nv.shared.attn_fwd       --------------------------
	.section	.nv.shared.attn_fwd,"aw",@nobits
	.sectionflags	@""
	.align	16
	.zero		1024


//--------------------- .nv.shared.reserved.0     --------------------------
	.section	.nv.shared.reserved.0,"aw",@nobits
	.weak		__nv_reservedSMEM_offset_0_alias
	.size		__nv_reservedSMEM_offset_0_alias, 0, 64
	.other		__nv_reservedSMEM_offset_0_alias,@"STO_CUDA_RESERVED_SHARED STV_DEFAULT"
__nv_reservedSMEM_offset_0_alias:
	.zero		0
	.zero		64


//--------------------- .nv.constant0.attn_fwd    --------------------------
	.section	.nv.constant0.attn_fwd,"a",@progbits
	.sectionflags	@""
	.align	4
.nv.constant0.attn_fwd:
	.zero		1032


//--------------------- SYMBOLS --------------------------

	.type		.nv.reservedSmem.offset0,@object
	.size		.nv.reservedSmem.offset0,0x4
	.type		.nv.reservedSmem.cap,@object
	.size		.nv.reservedSmem.cap,0x4
